//
// Generated by NVIDIA NVVM Compiler
//
// Compiler Build ID: CL-36424714
// Cuda compilation tools, release 13.0, V13.0.88
// Based on NVVM 20.0.0
//

.version 9.0
.target sm_100
.address_size 64

	// .globl	_Z14multiplyKernelPiS_S_i
.extern .func  (.param .b32 func_retval0) vprintf
(
	.param .b64 vprintf_param_0,
	.param .b64 vprintf_param_1
)
;
.global .align 1 .b8 $str[33] = {65, 58, 32, 114, 111, 119, 61, 37, 100, 44, 99, 111, 108, 61, 37, 100, 44, 105, 61, 37, 100, 44, 32, 118, 97, 108, 117, 101, 61, 37, 100, 10};
.global .align 1 .b8 $str$1[33] = {66, 58, 32, 114, 111, 119, 61, 37, 100, 44, 99, 111, 108, 61, 37, 100, 44, 105, 61, 37, 100, 44, 32, 118, 97, 108, 117, 101, 61, 37, 100, 10};

.visible .entry _Z14multiplyKernelPiS_S_i(
	.param .u64 .ptr .align 1 _Z14multiplyKernelPiS_S_i_param_0,
	.param .u64 .ptr .align 1 _Z14multiplyKernelPiS_S_i_param_1,
	.param .u64 .ptr .align 1 _Z14multiplyKernelPiS_S_i_param_2,
	.param .u32 _Z14multiplyKernelPiS_S_i_param_3
)
{
	.local .align 16 .b8 	__local_depot0[16];
	.reg .b64 	%SP;
	.reg .b64 	%SPL;
	.reg .pred 	%p<12>;
	.reg .b32 	%r<206>;
	.reg .b64 	%rd<88>;

	mov.u64 	%SPL, __local_depot0;
	cvta.local.u64 	%SP, %SPL;
	ld.param.u64 	%rd11, [_Z14multiplyKernelPiS_S_i_param_0];
	ld.param.u64 	%rd13, [_Z14multiplyKernelPiS_S_i_param_1];
	ld.param.u32 	%r28, [_Z14multiplyKernelPiS_S_i_param_3];
	cvta.to.global.u64 	%rd1, %rd13;
	cvta.to.global.u64 	%rd2, %rd11;
	mov.u32 	%r30, %ctaid.x;
	mov.u32 	%r31, %ntid.x;
	mov.u32 	%r32, %tid.x;
	mad.lo.s32 	%r1, %r30, %r31, %r32;
	mov.u32 	%r33, %ctaid.y;
	mov.u32 	%r34, %ntid.y;
	mov.u32 	%r35, %tid.y;
	mad.lo.s32 	%r2, %r33, %r34, %r35;
	max.s32 	%r36, %r2, %r1;
	setp.ge.s32 	%p1, %r36, %r28;
	setp.lt.s32 	%p2, %r28, 1;
	mov.b32 	%r205, 0;
	or.pred  	%p3, %p1, %p2;
	@%p3 bra 	$L__BB0_12;
	mul.lo.s32 	%r3, %r28, %r2;
	setp.lt.u32 	%p4, %r28, 8;
	mov.b32 	%r200, 0;
	mov.u32 	%r205, %r200;
	@%p4 bra 	$L__BB0_4;
	mul.wide.u32 	%rd14, %r3, 4;
	add.s64 	%rd15, %rd14, 16;
	add.s64 	%rd87, %rd1, %rd15;
	add.s64 	%rd86, %rd2, %rd15;
	mov.b32 	%r194, 0;
	add.u64 	%rd16, %SP, 0;
	mov.u64 	%rd18, $str;
	shl.b32 	%r118, %r28, 3;
	mov.u32 	%r193, %r1;
	mov.u32 	%r205, %r194;
$L__BB0_3:
	.pragma "nounroll";
	ld.global.u32 	%r40, [%rd86+-16];
	cvta.to.local.u64 	%rd17, %rd16;
	st.local.v4.u32 	[%rd17], {%r2, %r1, %r194, %r40};
	cvta.global.u64 	%rd19, %rd18;
	{ // callseq 0, 0
	.param .b64 param0;
	st.param.b64 	[param0], %rd19;
	.param .b64 param1;
	st.param.b64 	[param1], %rd16;
	.param .b32 retval0;
	call.uni (retval0), 
	vprintf, 
	(
	param0, 
	param1
	);
	ld.param.b32 	%r41, [retval0];
	} // callseq 0
	ld.global.u32 	%r43, [%rd87+-16];
	st.local.v4.u32 	[%rd17], {%r2, %r1, %r194, %r43};
	mov.u64 	%rd20, $str$1;
	cvta.global.u64 	%rd21, %rd20;
	{ // callseq 1, 0
	.param .b64 param0;
	st.param.b64 	[param0], %rd21;
	.param .b64 param1;
	st.param.b64 	[param1], %rd16;
	.param .b32 retval0;
	call.uni (retval0), 
	vprintf, 
	(
	param0, 
	param1
	);
	ld.param.b32 	%r44, [retval0];
	} // callseq 1
	ld.global.u32 	%r46, [%rd86+-16];
	mul.wide.s32 	%rd22, %r193, 4;
	add.s64 	%rd23, %rd1, %rd22;
	ld.global.u32 	%r47, [%rd23];
	mad.lo.s32 	%r48, %r47, %r46, %r205;
	ld.global.u32 	%r49, [%rd86+-12];
	add.s32 	%r50, %r194, 1;
	st.local.v4.u32 	[%rd17], {%r2, %r1, %r50, %r49};
	{ // callseq 2, 0
	.param .b64 param0;
	st.param.b64 	[param0], %rd19;
	.param .b64 param1;
	st.param.b64 	[param1], %rd16;
	.param .b32 retval0;
	call.uni (retval0), 
	vprintf, 
	(
	param0, 
	param1
	);
	ld.param.b32 	%r51, [retval0];
	} // callseq 2
	ld.global.u32 	%r53, [%rd87+-12];
	st.local.v4.u32 	[%rd17], {%r2, %r1, %r50, %r53};
	{ // callseq 3, 0
	.param .b64 param0;
	st.param.b64 	[param0], %rd21;
	.param .b64 param1;
	st.param.b64 	[param1], %rd16;
	.param .b32 retval0;
	call.uni (retval0), 
	vprintf, 
	(
	param0, 
	param1
	);
	ld.param.b32 	%r54, [retval0];
	} // callseq 3
	ld.global.u32 	%r56, [%rd86+-12];
	mul.wide.u32 	%rd24, %r28, 4;
	add.s64 	%rd25, %rd23, %rd24;
	ld.global.u32 	%r57, [%rd25];
	mad.lo.s32 	%r58, %r57, %r56, %r48;
	ld.global.u32 	%r59, [%rd86+-8];
	add.s32 	%r60, %r194, 2;
	st.local.v4.u32 	[%rd17], {%r2, %r1, %r60, %r59};
	{ // callseq 4, 0
	.param .b64 param0;
	st.param.b64 	[param0], %rd19;
	.param .b64 param1;
	st.param.b64 	[param1], %rd16;
	.param .b32 retval0;
	call.uni (retval0), 
	vprintf, 
	(
	param0, 
	param1
	);
	ld.param.b32 	%r61, [retval0];
	} // callseq 4
	ld.global.u32 	%r63, [%rd87+-8];
	st.local.v4.u32 	[%rd17], {%r2, %r1, %r60, %r63};
	{ // callseq 5, 0
	.param .b64 param0;
	st.param.b64 	[param0], %rd21;
	.param .b64 param1;
	st.param.b64 	[param1], %rd16;
	.param .b32 retval0;
	call.uni (retval0), 
	vprintf, 
	(
	param0, 
	param1
	);
	ld.param.b32 	%r64, [retval0];
	} // callseq 5
	ld.global.u32 	%r66, [%rd86+-8];
	add.s64 	%rd26, %rd25, %rd24;
	ld.global.u32 	%r67, [%rd26];
	mad.lo.s32 	%r68, %r67, %r66, %r58;
	ld.global.u32 	%r69, [%rd86+-4];
	add.s32 	%r70, %r194, 3;
	st.local.v4.u32 	[%rd17], {%r2, %r1, %r70, %r69};
	{ // callseq 6, 0
	.param .b64 param0;
	st.param.b64 	[param0], %rd19;
	.param .b64 param1;
	st.param.b64 	[param1], %rd16;
	.param .b32 retval0;
	call.uni (retval0), 
	vprintf, 
	(
	param0, 
	param1
	);
	ld.param.b32 	%r71, [retval0];
	} // callseq 6
	ld.global.u32 	%r73, [%rd87+-4];
	st.local.v4.u32 	[%rd17], {%r2, %r1, %r70, %r73};
	{ // callseq 7, 0
	.param .b64 param0;
	st.param.b64 	[param0], %rd21;
	.param .b64 param1;
	st.param.b64 	[param1], %rd16;
	.param .b32 retval0;
	call.uni (retval0), 
	vprintf, 
	(
	param0, 
	param1
	);
	ld.param.b32 	%r74, [retval0];
	} // callseq 7
	ld.global.u32 	%r76, [%rd86+-4];
	add.s64 	%rd27, %rd26, %rd24;
	ld.global.u32 	%r77, [%rd27];
	mad.lo.s32 	%r78, %r77, %r76, %r68;
	ld.global.u32 	%r79, [%rd86];
	add.s32 	%r80, %r194, 4;
	st.local.v4.u32 	[%rd17], {%r2, %r1, %r80, %r79};
	{ // callseq 8, 0
	.param .b64 param0;
	st.param.b64 	[param0], %rd19;
	.param .b64 param1;
	st.param.b64 	[param1], %rd16;
	.param .b32 retval0;
	call.uni (retval0), 
	vprintf, 
	(
	param0, 
	param1
	);
	ld.param.b32 	%r81, [retval0];
	} // callseq 8
	ld.global.u32 	%r83, [%rd87];
	st.local.v4.u32 	[%rd17], {%r2, %r1, %r80, %r83};
	{ // callseq 9, 0
	.param .b64 param0;
	st.param.b64 	[param0], %rd21;
	.param .b64 param1;
	st.param.b64 	[param1], %rd16;
	.param .b32 retval0;
	call.uni (retval0), 
	vprintf, 
	(
	param0, 
	param1
	);
	ld.param.b32 	%r84, [retval0];
	} // callseq 9
	ld.global.u32 	%r86, [%rd86];
	add.s64 	%rd28, %rd27, %rd24;
	ld.global.u32 	%r87, [%rd28];
	mad.lo.s32 	%r88, %r87, %r86, %r78;
	ld.global.u32 	%r89, [%rd86+4];
	add.s32 	%r90, %r194, 5;
	st.local.v4.u32 	[%rd17], {%r2, %r1, %r90, %r89};
	{ // callseq 10, 0
	.param .b64 param0;
	st.param.b64 	[param0], %rd19;
	.param .b64 param1;
	st.param.b64 	[param1], %rd16;
	.param .b32 retval0;
	call.uni (retval0), 
	vprintf, 
	(
	param0, 
	param1
	);
	ld.param.b32 	%r91, [retval0];
	} // callseq 10
	ld.global.u32 	%r93, [%rd87+4];
	st.local.v4.u32 	[%rd17], {%r2, %r1, %r90, %r93};
	{ // callseq 11, 0
	.param .b64 param0;
	st.param.b64 	[param0], %rd21;
	.param .b64 param1;
	st.param.b64 	[param1], %rd16;
	.param .b32 retval0;
	call.uni (retval0), 
	vprintf, 
	(
	param0, 
	param1
	);
	ld.param.b32 	%r94, [retval0];
	} // callseq 11
	ld.global.u32 	%r96, [%rd86+4];
	add.s64 	%rd29, %rd28, %rd24;
	ld.global.u32 	%r97, [%rd29];
	mad.lo.s32 	%r98, %r97, %r96, %r88;
	ld.global.u32 	%r99, [%rd86+8];
	add.s32 	%r100, %r194, 6;
	st.local.v4.u32 	[%rd17], {%r2, %r1, %r100, %r99};
	{ // callseq 12, 0
	.param .b64 param0;
	st.param.b64 	[param0], %rd19;
	.param .b64 param1;
	st.param.b64 	[param1], %rd16;
	.param .b32 retval0;
	call.uni (retval0), 
	vprintf, 
	(
	param0, 
	param1
	);
	ld.param.b32 	%r101, [retval0];
	} // callseq 12
	ld.global.u32 	%r103, [%rd87+8];
	st.local.v4.u32 	[%rd17], {%r2, %r1, %r100, %r103};
	{ // callseq 13, 0
	.param .b64 param0;
	st.param.b64 	[param0], %rd21;
	.param .b64 param1;
	st.param.b64 	[param1], %rd16;
	.param .b32 retval0;
	call.uni (retval0), 
	vprintf, 
	(
	param0, 
	param1
	);
	ld.param.b32 	%r104, [retval0];
	} // callseq 13
	ld.global.u32 	%r106, [%rd86+8];
	add.s64 	%rd30, %rd29, %rd24;
	ld.global.u32 	%r107, [%rd30];
	mad.lo.s32 	%r108, %r107, %r106, %r98;
	ld.global.u32 	%r109, [%rd86+12];
	add.s32 	%r110, %r194, 7;
	st.local.v4.u32 	[%rd17], {%r2, %r1, %r110, %r109};
	{ // callseq 14, 0
	.param .b64 param0;
	st.param.b64 	[param0], %rd19;
	.param .b64 param1;
	st.param.b64 	[param1], %rd16;
	.param .b32 retval0;
	call.uni (retval0), 
	vprintf, 
	(
	param0, 
	param1
	);
	ld.param.b32 	%r111, [retval0];
	} // callseq 14
	ld.global.u32 	%r113, [%rd87+12];
	st.local.v4.u32 	[%rd17], {%r2, %r1, %r110, %r113};
	{ // callseq 15, 0
	.param .b64 param0;
	st.param.b64 	[param0], %rd21;
	.param .b64 param1;
	st.param.b64 	[param1], %rd16;
	.param .b32 retval0;
	call.uni (retval0), 
	vprintf, 
	(
	param0, 
	param1
	);
	ld.param.b32 	%r114, [retval0];
	} // callseq 15
	ld.global.u32 	%r116, [%rd86+12];
	add.s64 	%rd31, %rd30, %rd24;
	ld.global.u32 	%r117, [%rd31];
	mad.lo.s32 	%r205, %r117, %r116, %r108;
	add.s32 	%r193, %r193, %r118;
	add.s64 	%rd87, %rd87, 32;
	add.s64 	%rd86, %rd86, 32;
	add.s32 	%r194, %r194, 8;
	and.b32  	%r200, %r28, 2147483640;
	setp.ne.s32 	%p5, %r194, %r200;
	@%p5 bra 	$L__BB0_3;
$L__BB0_4:
	and.b32  	%r14, %r28, 7;
	setp.eq.s32 	%p6, %r14, 0;
	@%p6 bra 	$L__BB0_12;
	ld.param.u64 	%rd84, [_Z14multiplyKernelPiS_S_i_param_0];
	cvta.to.global.u64 	%rd9, %rd84;
	add.u64 	%rd32, %SP, 0;
	add.u64 	%rd10, %SPL, 0;
	and.b32  	%r15, %r28, 3;
	setp.lt.u32 	%p7, %r14, 4;
	@%p7 bra 	$L__BB0_7;
	add.s32 	%r120, %r200, %r3;
	mul.wide.u32 	%rd33, %r120, 4;
	add.s64 	%rd34, %rd9, %rd33;
	ld.global.u32 	%r121, [%rd34];
	st.local.v4.u32 	[%rd10], {%r2, %r1, %r200, %r121};
	mov.u64 	%rd35, $str;
	cvta.global.u64 	%rd36, %rd35;
	{ // callseq 16, 0
	.param .b64 param0;
	st.param.b64 	[param0], %rd36;
	.param .b64 param1;
	st.param.b64 	[param1], %rd32;
	.param .b32 retval0;
	call.uni (retval0), 
	vprintf, 
	(
	param0, 
	param1
	);
	ld.param.b32 	%r122, [retval0];
	} // callseq 16
	add.s64 	%rd38, %rd1, %rd33;
	ld.global.u32 	%r124, [%rd38];
	st.local.v4.u32 	[%rd10], {%r2, %r1, %r200, %r124};
	mov.u64 	%rd39, $str$1;
	cvta.global.u64 	%rd40, %rd39;
	{ // callseq 17, 0
	.param .b64 param0;
	st.param.b64 	[param0], %rd40;
	.param .b64 param1;
	st.param.b64 	[param1], %rd32;
	.param .b32 retval0;
	call.uni (retval0), 
	vprintf, 
	(
	param0, 
	param1
	);
	ld.param.b32 	%r125, [retval0];
	} // callseq 17
	ld.global.u32 	%r127, [%rd34];
	mad.lo.s32 	%r128, %r200, %r28, %r1;
	mul.wide.s32 	%rd41, %r128, 4;
	add.s64 	%rd42, %rd1, %rd41;
	ld.global.u32 	%r129, [%rd42];
	mad.lo.s32 	%r130, %r129, %r127, %r205;
	add.s32 	%r131, %r200, 1;
	cvt.u64.u32 	%rd43, %r3;
	cvt.u64.u32 	%rd44, %r200;
	add.s64 	%rd45, %rd44, %rd43;
	shl.b64 	%rd46, %rd45, 2;
	add.s64 	%rd47, %rd9, %rd46;
	ld.global.u32 	%r132, [%rd47+4];
	st.local.v4.u32 	[%rd10], {%r2, %r1, %r131, %r132};
	{ // callseq 18, 0
	.param .b64 param0;
	st.param.b64 	[param0], %rd36;
	.param .b64 param1;
	st.param.b64 	[param1], %rd32;
	.param .b32 retval0;
	call.uni (retval0), 
	vprintf, 
	(
	param0, 
	param1
	);
	ld.param.b32 	%r133, [retval0];
	} // callseq 18
	add.s64 	%rd48, %rd1, %rd46;
	ld.global.u32 	%r135, [%rd48+4];
	st.local.v4.u32 	[%rd10], {%r2, %r1, %r131, %r135};
	{ // callseq 19, 0
	.param .b64 param0;
	st.param.b64 	[param0], %rd40;
	.param .b64 param1;
	st.param.b64 	[param1], %rd32;
	.param .b32 retval0;
	call.uni (retval0), 
	vprintf, 
	(
	param0, 
	param1
	);
	ld.param.b32 	%r136, [retval0];
	} // callseq 19
	ld.global.u32 	%r138, [%rd47+4];
	mul.wide.u32 	%rd49, %r28, 4;
	add.s64 	%rd50, %rd42, %rd49;
	ld.global.u32 	%r139, [%rd50];
	mad.lo.s32 	%r140, %r139, %r138, %r130;
	add.s32 	%r141, %r200, 2;
	ld.global.u32 	%r142, [%rd47+8];
	st.local.v4.u32 	[%rd10], {%r2, %r1, %r141, %r142};
	{ // callseq 20, 0
	.param .b64 param0;
	st.param.b64 	[param0], %rd36;
	.param .b64 param1;
	st.param.b64 	[param1], %rd32;
	.param .b32 retval0;
	call.uni (retval0), 
	vprintf, 
	(
	param0, 
	param1
	);
	ld.param.b32 	%r143, [retval0];
	} // callseq 20
	ld.global.u32 	%r145, [%rd48+8];
	st.local.v4.u32 	[%rd10], {%r2, %r1, %r141, %r145};
	{ // callseq 21, 0
	.param .b64 param0;
	st.param.b64 	[param0], %rd40;
	.param .b64 param1;
	st.param.b64 	[param1], %rd32;
	.param .b32 retval0;
	call.uni (retval0), 
	vprintf, 
	(
	param0, 
	param1
	);
	ld.param.b32 	%r146, [retval0];
	} // callseq 21
	ld.global.u32 	%r148, [%rd47+8];
	add.s64 	%rd51, %rd50, %rd49;
	ld.global.u32 	%r149, [%rd51];
	mad.lo.s32 	%r150, %r149, %r148, %r140;
	add.s32 	%r151, %r200, 3;
	ld.global.u32 	%r152, [%rd47+12];
	st.local.v4.u32 	[%rd10], {%r2, %r1, %r151, %r152};
	{ // callseq 22, 0
	.param .b64 param0;
	st.param.b64 	[param0], %rd36;
	.param .b64 param1;
	st.param.b64 	[param1], %rd32;
	.param .b32 retval0;
	call.uni (retval0), 
	vprintf, 
	(
	param0, 
	param1
	);
	ld.param.b32 	%r153, [retval0];
	} // callseq 22
	ld.global.u32 	%r155, [%rd48+12];
	st.local.v4.u32 	[%rd10], {%r2, %r1, %r151, %r155};
	{ // callseq 23, 0
	.param .b64 param0;
	st.param.b64 	[param0], %rd40;
	.param .b64 param1;
	st.param.b64 	[param1], %rd32;
	.param .b32 retval0;
	call.uni (retval0), 
	vprintf, 
	(
	param0, 
	param1
	);
	ld.param.b32 	%r156, [retval0];
	} // callseq 23
	ld.global.u32 	%r158, [%rd47+12];
	add.s64 	%rd52, %rd51, %rd49;
	ld.global.u32 	%r159, [%rd52];
	mad.lo.s32 	%r205, %r159, %r158, %r150;
	add.s32 	%r200, %r200, 4;
$L__BB0_7:
	setp.eq.s32 	%p8, %r15, 0;
	@%p8 bra 	$L__BB0_12;
	setp.eq.s32 	%p9, %r15, 1;
	@%p9 bra 	$L__BB0_10;
	add.s32 	%r161, %r200, %r3;
	mul.wide.u32 	%rd53, %r161, 4;
	add.s64 	%rd54, %rd9, %rd53;
	ld.global.u32 	%r162, [%rd54];
	st.local.v4.u32 	[%rd10], {%r2, %r1, %r200, %r162};
	mov.u64 	%rd55, $str;
	cvta.global.u64 	%rd56, %rd55;
	{ // callseq 24, 0
	.param .b64 param0;
	st.param.b64 	[param0], %rd56;
	.param .b64 param1;
	st.param.b64 	[param1], %rd32;
	.param .b32 retval0;
	call.uni (retval0), 
	vprintf, 
	(
	param0, 
	param1
	);
	ld.param.b32 	%r163, [retval0];
	} // callseq 24
	add.s64 	%rd58, %rd1, %rd53;
	ld.global.u32 	%r165, [%rd58];
	st.local.v4.u32 	[%rd10], {%r2, %r1, %r200, %r165};
	mov.u64 	%rd59, $str$1;
	cvta.global.u64 	%rd60, %rd59;
	{ // callseq 25, 0
	.param .b64 param0;
	st.param.b64 	[param0], %rd60;
	.param .b64 param1;
	st.param.b64 	[param1], %rd32;
	.param .b32 retval0;
	call.uni (retval0), 
	vprintf, 
	(
	param0, 
	param1
	);
	ld.param.b32 	%r166, [retval0];
	} // callseq 25
	ld.global.u32 	%r168, [%rd54];
	mad.lo.s32 	%r169, %r200, %r28, %r1;
	mul.wide.s32 	%rd61, %r169, 4;
	add.s64 	%rd62, %rd1, %rd61;
	ld.global.u32 	%r170, [%rd62];
	mad.lo.s32 	%r171, %r170, %r168, %r205;
	add.s32 	%r172, %r200, 1;
	cvt.u64.u32 	%rd63, %r3;
	cvt.u64.u32 	%rd64, %r200;
	add.s64 	%rd65, %rd64, %rd63;
	shl.b64 	%rd66, %rd65, 2;
	add.s64 	%rd67, %rd9, %rd66;
	ld.global.u32 	%r173, [%rd67+4];
	st.local.v4.u32 	[%rd10], {%r2, %r1, %r172, %r173};
	{ // callseq 26, 0
	.param .b64 param0;
	st.param.b64 	[param0], %rd56;
	.param .b64 param1;
	st.param.b64 	[param1], %rd32;
	.param .b32 retval0;
	call.uni (retval0), 
	vprintf, 
	(
	param0, 
	param1
	);
	ld.param.b32 	%r174, [retval0];
	} // callseq 26
	add.s64 	%rd68, %rd1, %rd66;
	ld.global.u32 	%r176, [%rd68+4];
	st.local.v4.u32 	[%rd10], {%r2, %r1, %r172, %r176};
	{ // callseq 27, 0
	.param .b64 param0;
	st.param.b64 	[param0], %rd60;
	.param .b64 param1;
	st.param.b64 	[param1], %rd32;
	.param .b32 retval0;
	call.uni (retval0), 
	vprintf, 
	(
	param0, 
	param1
	);
	ld.param.b32 	%r177, [retval0];
	} // callseq 27
	ld.global.u32 	%r179, [%rd67+4];
	mul.wide.u32 	%rd69, %r28, 4;
	add.s64 	%rd70, %rd62, %rd69;
	ld.global.u32 	%r180, [%rd70];
	mad.lo.s32 	%r205, %r180, %r179, %r171;
	add.s32 	%r200, %r200, 2;
$L__BB0_10:
	and.b32  	%r181, %r28, 1;
	setp.eq.b32 	%p10, %r181, 1;
	not.pred 	%p11, %p10;
	@%p11 bra 	$L__BB0_12;
	add.s32 	%r182, %r200, %r3;
	mul.wide.u32 	%rd71, %r182, 4;
	add.s64 	%rd72, %rd9, %rd71;
	ld.global.u32 	%r183, [%rd72];
	st.local.v4.u32 	[%rd10], {%r2, %r1, %r200, %r183};
	mov.u64 	%rd73, $str;
	cvta.global.u64 	%rd74, %rd73;
	{ // callseq 28, 0
	.param .b64 param0;
	st.param.b64 	[param0], %rd74;
	.param .b64 param1;
	st.param.b64 	[param1], %rd32;
	.param .b32 retval0;
	call.uni (retval0), 
	vprintf, 
	(
	param0, 
	param1
	);
	ld.param.b32 	%r184, [retval0];
	} // callseq 28
	add.s64 	%rd76, %rd1, %rd71;
	ld.global.u32 	%r186, [%rd76];
	st.local.v4.u32 	[%rd10], {%r2, %r1, %r200, %r186};
	mov.u64 	%rd77, $str$1;
	cvta.global.u64 	%rd78, %rd77;
	{ // callseq 29, 0
	.param .b64 param0;
	st.param.b64 	[param0], %rd78;
	.param .b64 param1;
	st.param.b64 	[param1], %rd32;
	.param .b32 retval0;
	call.uni (retval0), 
	vprintf, 
	(
	param0, 
	param1
	);
	ld.param.b32 	%r187, [retval0];
	} // callseq 29
	ld.global.u32 	%r189, [%rd72];
	mad.lo.s32 	%r190, %r200, %r28, %r1;
	mul.wide.s32 	%rd79, %r190, 4;
	add.s64 	%rd80, %rd1, %rd79;
	ld.global.u32 	%r191, [%rd80];
	mad.lo.s32 	%r205, %r191, %r189, %r205;
$L__BB0_12:
	ld.param.u64 	%rd85, [_Z14multiplyKernelPiS_S_i_param_2];
	cvta.to.global.u64 	%rd81, %rd85;
	mad.lo.s32 	%r192, %r28, %r2, %r1;
	mul.wide.s32 	%rd82, %r192, 4;
	add.s64 	%rd83, %rd81, %rd82;
	st.global.u32 	[%rd83], %r205;
	ret;

}


// ===== COMPILED SASS (sm_100) =====

	.target	sm_100

	.elftype	@"ET_EXEC"


//--------------------- .note.nv.tkinfo           --------------------------
	.section	.note.nv.tkinfo,"",@"SHT_NOTE"
	.sectionflags	@"SHF_NOTE_NV_TKINFO"
	.tkinfo
        /*0018*/ 	.word	0x00000002
        /*0030*/ 	.string	""
        /*0030*/ 	.string	"ptxas"
        /*0030*/ 	.string	"Cuda compilation tools, release 13.0, V13.0.88"
        /*0030*/ 	.string	"Build cuda_13.0.r13.0/compiler.36424714_0"
        /*0030*/ 	.string	"-arch sm_100 -m 64 "



//--------------------- .note.nv.cuinfo           --------------------------
	.section	.note.nv.cuinfo,"",@"SHT_NOTE"
	.sectionflags	@"SHF_NOTE_NV_CUINFO"
        /*0018*/ 	.short	0x0002
        /*001a*/ 	.short	0x0064
        /*001c*/ 	.short	0x0082
	.zero		2


//--------------------- .nv.info                  --------------------------
	.section	.nv.info,"",@"SHT_CUDA_INFO"
	.align	4


	//----- nvinfo : EIATTR_REGCOUNT
	.align		4
        /*0000*/ 	.byte	0x04, 0x2f
        /*0002*/ 	.short	(.L_3 - .L_2)
	.align		4
.L_2:
        /*0004*/ 	.word	index@(_Z14multiplyKernelPiS_S_i)
        /*0008*/ 	.word	0x00000028


	//----- nvinfo : EIATTR_FRAME_SIZE
	.align		4
.L_3:
        /*000c*/ 	.byte	0x04, 0x11
        /*000e*/ 	.short	(.L_5 - .L_4)
	.align		4
.L_4:
        /*0010*/ 	.word	index@(_Z14multiplyKernelPiS_S_i)
        /*0014*/ 	.word	0x00000010


	//----- nvinfo : EIATTR_MIN_STACK_SIZE
	.align		4
.L_5:
        /*0018*/ 	.byte	0x04, 0x12
        /*001a*/ 	.short	(.L_7 - .L_6)
	.align		4
.L_6:
        /*001c*/ 	.word	index@(_Z14multiplyKernelPiS_S_i)
        /*0020*/ 	.word	0x00000010
.L_7:


//--------------------- .nv.compat                --------------------------
	.section	.nv.compat,"",@"SHT_CUDA_COMPAT_INFO"
	.align	4
        /*0000*/ 	.byte	0x02, 0x09, 0x00, 0x00, 0x02, 0x02, 0x01, 0x00, 0x02, 0x05, 0x05, 0x00, 0x03, 0x07, 0x01, 0x01
        /*0010*/ 	.byte	0x02, 0x03, 0x00, 0x00, 0x02, 0x06, 0x01, 0x00, 0x04, 0x0b, 0x08, 0x00, 0x09, 0x00, 0x00, 0x00
        /*0020*/ 	.byte	0x00, 0x00, 0x00, 0x00


//--------------------- .nv.info._Z14multiplyKernelPiS_S_i --------------------------
	.section	.nv.info._Z14multiplyKernelPiS_S_i,"",@"SHT_CUDA_INFO"
	.sectionflags	@""
	.align	4


	//----- nvinfo : EIATTR_CUDA_API_VERSION
	.align		4
        /*0000*/ 	.byte	0x04, 0x37
        /*0002*/ 	.short	(.L_9 - .L_8)
.L_8:
        /*0004*/ 	.word	0x00000082


	//----- nvinfo : EIATTR_KPARAM_INFO
	.align		4
.L_9:
        /*0008*/ 	.byte	0x04, 0x17
        /*000a*/ 	.short	(.L_11 - .L_10)
.L_10:
        /*000c*/ 	.word	0x00000000
        /*0010*/ 	.short	0x0003
        /*0012*/ 	.short	0x0018
        /*0014*/ 	.byte	0x00, 0xf0, 0x11, 0x00


	//----- nvinfo : EIATTR_KPARAM_INFO
	.align		4
.L_11:
        /*0018*/ 	.byte	0x04, 0x17
        /*001a*/ 	.short	(.L_13 - .L_12)
.L_12:
        /*001c*/ 	.word	0x00000000
        /*0020*/ 	.short	0x0002
        /*0022*/ 	.short	0x0010
        /*0024*/ 	.byte	0x00, 0xf5, 0x21, 0x00


	//----- nvinfo : EIATTR_KPARAM_INFO
	.align		4
.L_13:
        /*0028*/ 	.byte	0x04, 0x17
        /*002a*/ 	.short	(.L_15 - .L_14)
.L_14:
        /*002c*/ 	.word	0x00000000
        /*0030*/ 	.short	0x0001
        /*0032*/ 	.short	0x0008
        /*0034*/ 	.byte	0x00, 0xf5, 0x21, 0x00


	//----- nvinfo : EIATTR_KPARAM_INFO
	.align		4
.L_15:
        /*0038*/ 	.byte	0x04, 0x17
        /*003a*/ 	.short	(.L_17 - .L_16)
.L_16:
        /*003c*/ 	.word	0x00000000
        /*0040*/ 	.short	0x0000
        /*0042*/ 	.short	0x0000
        /*0044*/ 	.byte	0x00, 0xf5, 0x21, 0x00


	//----- nvinfo : EIATTR_SPARSE_MMA_MASK
	.align		4
.L_17:
        /*0048*/ 	.byte	0x03, 0x50
        /*004a*/ 	.short	0x0000


	//----- nvinfo : EIATTR_MAXREG_COUNT
	.align		4
        /*004c*/ 	.byte	0x03, 0x1b
        /*004e*/ 	.short	0x00ff


	//----- nvinfo : EIATTR_EXTERNS
	.align		4
        /*0050*/ 	.byte	0x04, 0x0f
        /*0052*/ 	.short	(.L_19 - .L_18)


	//   ....[0]....
	.align		4
.L_18:
        /*0054*/ 	.word	index@(vprintf)


	//----- nvinfo : EIATTR_MERCURY_ISA_VERSION
	.align		4
.L_19:
        /*0058*/ 	.byte	0x03, 0x5f
        /*005a*/ 	.short	0x0101


	//----- nvinfo : EIATTR_VRC_CTA_INIT_COUNT
	.align		4
        /*005c*/ 	.byte	0x02, 0x4a
	.zero		1
	.zero		1


	//----- nvinfo : EIATTR_SYSCALL_OFFSETS
	.align		4
        /*0060*/ 	.byte	0x04, 0x46
        /*0062*/ 	.short	(.L_21 - .L_20)


	//   ....[0]....
.L_20:
        /*0064*/ 	.word	0x00000350


	//   ....[1]....
        /*0068*/ 	.word	0x000003f0


	//   ....[2]....
        /*006c*/ 	.word	0x00000510


	//   ....[3]....
        /*0070*/ 	.word	0x000005d0


	//   ....[4]....
        /*0074*/ 	.word	0x000006f0


	//   ....[5]....
        /*0078*/ 	.word	0x000007b0


	//   ....[6]....
        /*007c*/ 	.word	0x000008d0


	//   ....[7]....
        /*0080*/ 	.word	0x00000990


	//   ....[8]....
        /*0084*/ 	.word	0x00000ab0


	//   ....[9]....
        /*0088*/ 	.word	0x00000b70


	//   ....[10]....
        /*008c*/ 	.word	0x00000c90


	//   ....[11]....
        /*0090*/ 	.word	0x00000d50


	//   ....[12]....
        /*0094*/ 	.word	0x00000e70


	//   ....[13]....
        /*0098*/ 	.word	0x00000f30


	//   ....[14]....
        /*009c*/ 	.word	0x00001050


	//   ....[15]....
        /*00a0*/ 	.word	0x00001110


	//   ....[16]....
        /*00a4*/ 	.word	0x00001350


	//   ....[17]....
        /*00a8*/ 	.word	0x00001450


	//   ....[18]....
        /*00ac*/ 	.word	0x00001600


	//   ....[19]....
        /*00b0*/ 	.word	0x000016f0


	//   ....[20]....
        /*00b4*/ 	.word	0x00001810


	//   ....[21]....
        /*00b8*/ 	.word	0x000018d0


	//   ....[22]....
        /*00bc*/ 	.word	0x000019f0


	//   ....[23]....
        /*00c0*/ 	.word	0x00001ab0


	//   ....[24]....
        /*00c4*/ 	.word	0x00001c90


	//   ....[25]....
        /*00c8*/ 	.word	0x00001d80


	//   ....[26]....
        /*00cc*/ 	.word	0x00001f30


	//   ....[27]....
        /*00d0*/ 	.word	0x00002020


	//   ....[28]....
        /*00d4*/ 	.word	0x000021e0


	//   ....[29]....
        /*00d8*/ 	.word	0x000022d0


	//----- nvinfo : EIATTR_EXIT_INSTR_OFFSETS
	.align		4
.L_21:
        /*00dc*/ 	.byte	0x04, 0x1c
        /*00de*/ 	.short	(.L_23 - .L_22)


	//   ....[0]....
.L_22:
        /*00e0*/ 	.word	0x000023b0


	//----- nvinfo : EIATTR_CRS_STACK_SIZE
	.align		4
.L_23:
        /*00e4*/ 	.byte	0x04, 0x1e
        /*00e6*/ 	.short	(.L_25 - .L_24)
.L_24:
        /*00e8*/ 	.word	0x00000000


	//----- nvinfo : EIATTR_CBANK_PARAM_SIZE
	.align		4
.L_25:
        /*00ec*/ 	.byte	0x03, 0x19
        /*00ee*/ 	.short	0x001c


	//----- nvinfo : EIATTR_PARAM_CBANK
	.align		4
        /*00f0*/ 	.byte	0x04, 0x0a
        /*00f2*/ 	.short	(.L_27 - .L_26)
	.align		4
.L_26:
        /*00f4*/ 	.word	index@(.nv.constant0._Z14multiplyKernelPiS_S_i)
        /*00f8*/ 	.short	0x0380
        /*00fa*/ 	.short	0x001c


	//----- nvinfo : EIATTR_SW_WAR
	.align		4
.L_27:
        /*00fc*/ 	.byte	0x04, 0x36
        /*00fe*/ 	.short	(.L_29 - .L_28)
.L_28:
        /*0100*/ 	.word	0x00000008
.L_29:


//--------------------- .nv.callgraph             --------------------------
	.section	.nv.callgraph,"",@"SHT_CUDA_CALLGRAPH"
	.align	4
	.sectionentsize	8
	.align		4
        /*0000*/ 	.word	0x00000000
	.align		4
        /*0004*/ 	.word	0xffffffff
	.align		4
        /*0008*/ 	.word	index@(_Z14multiplyKernelPiS_S_i)
	.align		4
        /*000c*/ 	.word	index@(vprintf)
	.align		4
        /*0010*/ 	.word	0x00000000
	.align		4
        /*0014*/ 	.word	0xfffffffe
	.align		4
        /*0018*/ 	.word	0x00000000
	.align		4
        /*001c*/ 	.word	0xfffffffd
	.align		4
        /*0020*/ 	.word	0x00000000
	.align		4
        /*0024*/ 	.word	0xfffffffc


//--------------------- .nv.constant4             --------------------------
	.section	.nv.constant4,"a",@progbits
	.align	8
	.align		8
.nv.constant4:
        /*0000*/ 	.dword	vprintf
	.align		8
        /*0008*/ 	.dword	$str
	.align		8
        /*0010*/ 	.dword	$str$1


//--------------------- .text._Z14multiplyKernelPiS_S_i --------------------------
	.section	.text._Z14multiplyKernelPiS_S_i,"ax",@progbits
	.align	128
        .global         _Z14multiplyKernelPiS_S_i
        .type           _Z14multiplyKernelPiS_S_i,@function
        .size           _Z14multiplyKernelPiS_S_i,(.L_x_40 - _Z14multiplyKernelPiS_S_i)
        .other          _Z14multiplyKernelPiS_S_i,@"STO_CUDA_ENTRY STV_DEFAULT"
_Z14multiplyKernelPiS_S_i:
.text._Z14multiplyKernelPiS_S_i:
[----:B------:R-:W0:Y:S01]  /*0000*/  LDC R1, c[0x0][0x37c] ;  /* 0x0000df00ff017b82 */ /* 0x000e220000000800 */
[----:B------:R-:W1:Y:S01]  /*0010*/  S2R R3, SR_TID.Y ;  /* 0x0000000000037919 */ /* 0x000e620000002200 */
[----:B------:R-:W2:Y:S06]  /*0020*/  LDCU UR5, c[0x0][0x2fc] ;  /* 0x00005f80ff0577ac */ /* 0x000eac0008000800 */
[----:B------:R-:W3:Y:S01]  /*0030*/  LDC R17, c[0x0][0x360] ;  /* 0x0000d800ff117b82 */ /* 0x000ee20000000800 */
[----:B0-----:R-:W-:Y:S01]  /*0040*/  VIADD R1, R1, 0xfffffff0 ;  /* 0xfffffff001017836 */ /* 0x001fe20000000000 */
[----:B------:R-:W3:Y:S01]  /*0050*/  S2R R0, SR_TID.X ;  /* 0x0000000000007919 */ /* 0x000ee20000002100 */
[----:B------:R-:W0:Y:S01]  /*0060*/  LDCU UR8, c[0x0][0x398] ;  /* 0x00007300ff0877ac */ /* 0x000e220008000800 */
[----:B------:R-:W-:Y:S01]  /*0070*/  BSSY.RECONVERGENT B7, `(.L_x_0) ;  /* 0x000022f000077945 */ /* 0x000fe20003800200 */
[----:B------:R-:W-:Y:S01]  /*0080*/  HFMA2 R29, -RZ, RZ, 0, 0 ;  /* 0x00000000ff1d7431 */ /* 0x000fe200000001ff */
[----:B------:R-:W4:Y:S02]  /*0090*/  LDCU UR4, c[0x0][0x2f8] ;  /* 0x00005f00ff0477ac */ /* 0x000f240008000800 */
[----:B------:R-:W1:Y:S01]  /*00a0*/  S2UR UR7, SR_CTAID.Y ;  /* 0x00000000000779c3 */ /* 0x000e620000002600 */
[----:B------:R-:W0:Y:S01]  /*00b0*/  LDCU.64 UR36, c[0x0][0x358] ;  /* 0x00006b00ff2477ac */ /* 0x000e220008000a00 */
[----:B------:R-:W0:Y:S06]  /*00c0*/  LDCU UR38, c[0x0][0x398] ;  /* 0x00007300ff2677ac */ /* 0x000e2c0008000800 */
[----:B------:R-:W1:Y:S08]  /*00d0*/  LDC R16, c[0x0][0x364] ;  /* 0x0000d900ff107b82 */ /* 0x000e700000000800 */
[----:B------:R-:W3:Y:S01]  /*00e0*/  S2UR UR6, SR_CTAID.X ;  /* 0x00000000000679c3 */ /* 0x000ee20000002500 */
[----:B----4-:R-:W-:-:S05]  /*00f0*/  IADD3 R24, P1, PT, R1, UR4, RZ ;  /* 0x0000000401187c10 */ /* 0x010fca000ff3e0ff */
[----:B--2---:R-:W-:Y:S02]  /*0100*/  IMAD.X R2, RZ, RZ, UR5, P1 ;  /* 0x00000005ff027e24 */ /* 0x004fe400088e06ff */
[----:B-1----:R-:W-:Y:S02]  /*0110*/  IMAD R16, R16, UR7, R3 ;  /* 0x0000000710107c24 */ /* 0x002fe4000f8e0203 */
[----:B0-----:R-:W-:-:S05]  /*0120*/  IMAD.U32 R3, RZ, RZ, UR8 ;  /* 0x00000008ff037e24 */ /* 0x001fca000f8e00ff */
[----:B------:R-:W-:Y:S01]  /*0130*/  ISETP.GE.AND P0, PT, R3, 0x1, PT ;  /* 0x000000010300780c */ /* 0x000fe20003f06270 */
[----:B---3--:R-:W-:-:S05]  /*0140*/  IMAD R17, R17, UR6, R0 ;  /* 0x0000000611117c24 */ /* 0x008fca000f8e0200 */
[----:B------:R-:W-:-:S04]  /*0150*/  VIMNMX R0, PT, PT, R17, R16, !PT ;  /* 0x0000001011007248 */ /* 0x000fc80007fe0100 */
[----:B------:R-:W-:-:S13]  /*0160*/  ISETP.GE.OR P0, PT, R0, R3, !P0 ;  /* 0x000000030000720c */ /* 0x000fda0004706670 */
[----:B------:R-:W-:Y:S05]  /*0170*/  @P0 BRA `(.L_x_1) ;  /* 0x0000002000780947 */ /* 0x000fea0003800000 */
[----:B------:R-:W-:Y:S01]  /*0180*/  ISETP.GE.U32.AND P0, PT, R3, 0x8, PT ;  /* 0x000000080300780c */ /* 0x000fe20003f06070 */
[----:B------:R-:W-:Y:S01]  /*0190*/  IMAD R25, R16, R3, RZ ;  /* 0x0000000310197224 */ /* 0x000fe200078e02ff */
[----:B------:R-:W-:Y:S01]  /*01a0*/  MOV R18, RZ ;  /* 0x000000ff00127202 */ /* 0x000fe20000000f00 */
[----:B------:R-:W-:-:S10]  /*01b0*/  IMAD.MOV.U32 R29, RZ, RZ, RZ ;  /* 0x000000ffff1d7224 */ /* 0x000fd400078e00ff */
[----:B------:R-:W-:Y:S05]  /*01c0*/  @!P0 BRA `(.L_x_2) ;  /* 0x0000001000148947 */ /* 0x000fea0003800000 */
[----:B------:R-:W0:Y:S01]  /*01d0*/  LDCU.128 UR4, c[0x0][0x380] ;  /* 0x00007000ff0477ac */ /* 0x000e220008000c00 */
[----:B------:R-:W-:Y:S01]  /*01e0*/  IMAD.MOV.U32 R4, RZ, RZ, 0x10 ;  /* 0x00000010ff047424 */ /* 0x000fe200078e00ff */
[----:B------:R-:W-:Y:S01]  /*01f0*/  BSSY.RECONVERGENT B6, `(.L_x_3) ;  /* 0x0000101000067945 */ /* 0x000fe20003800200 */
[----:B------:R-:W-:Y:S01]  /*0200*/  IMAD.MOV.U32 R5, RZ, RZ, 0x0 ;  /* 0x00000000ff057424 */ /* 0x000fe200078e00ff */
[----:B------:R-:W-:Y:S01]  /*0210*/  MOV R28, R17 ;  /* 0x00000011001c7202 */ /* 0x000fe20000000f00 */
[----:B------:R-:W-:Y:S02]  /*0220*/  IMAD.MOV.U32 R29, RZ, RZ, RZ ;  /* 0x000000ffff1d7224 */ /* 0x000fe400078e00ff */
[----:B------:R-:W-:-:S04]  /*0230*/  IMAD.WIDE.U32 R4, R25, 0x4, R4 ;  /* 0x0000000419047825 */ /* 0x000fc800078e0004 */
[----:B------:R-:W-:Y:S01]  /*0240*/  IMAD.MOV.U32 R18, RZ, RZ, RZ ;  /* 0x000000ffff127224 */ /* 0x000fe200078e00ff */
[C---:B0-----:R-:W-:Y:S02]  /*0250*/  IADD3 R32, P0, PT, R4.reuse, UR6, RZ ;  /* 0x0000000604207c10 */ /* 0x041fe4000ff1e0ff */
[----:B------:R-:W-:Y:S02]  /*0260*/  IADD3 R30, P1, PT, R4, UR4, RZ ;  /* 0x00000004041e7c10 */ /* 0x000fe4000ff3e0ff */
[C---:B------:R-:W-:Y:S02]  /*0270*/  IADD3.X R33, PT, PT, R5.reuse, UR7, RZ, P0, !PT ;  /* 0x0000000705217c10 */ /* 0x040fe400087fe4ff */
[----:B------:R-:W-:-:S09]  /*0280*/  IADD3.X R31, PT, PT, R5, UR5, RZ, P1, !PT ;  /* 0x00000005051f7c10 */ /* 0x000fd20008ffe4ff */
.L_x_20:
[----:B------:R-:W2:Y:S01]  /*0290*/  LDG.E R19, desc[UR36][R30.64+-0x10] ;  /* 0xfffff0241e137981 */ /* 0x000ea2000c1e1900 */
[----:B------:R-:W0:Y:S01]  /*02a0*/  LDCU UR4, c[0x0][0x2f8] ;  /* 0x00005f00ff0477ac */ /* 0x000e220008000800 */
[----:B------:R-:W-:Y:S01]  /*02b0*/  MOV R27, 0x0 ;  /* 0x00000000001b7802 */ /* 0x000fe20000000f00 */
[----:B------:R-:W-:Y:S01]  /*02c0*/  IMAD.MOV.U32 R7, RZ, RZ, R2 ;  /* 0x000000ffff077224 */ /* 0x000fe200078e0002 */
[----:B------:R-:W-:Y:S02]  /*02d0*/  MOV R6, R24 ;  /* 0x0000001800067202 */ /* 0x000fe40000000f00 */
[----:B------:R1:W3:Y:S01]  /*02e0*/  LDC.64 R8, c[0x4][R27] ;  /* 0x010000001b087b82 */ /* 0x0002e20000000a00 */
[----:B0-----:R-:W-:Y:S01]  /*02f0*/  IADD3 R26, PT, PT, R24, -UR4, RZ ;  /* 0x80000004181a7c10 */ /* 0x001fe2000fffe0ff */
[----:B------:R-:W0:Y:S02]  /*0300*/  LDCU.64 UR4, c[0x4][0x8] ;  /* 0x01000100ff0477ac */ /* 0x000e240008000a00 */
[----:B0-----:R-:W-:-:S02]  /*0310*/  IMAD.U32 R4, RZ, RZ, UR4 ;  /* 0x00000004ff047e24 */ /* 0x001fc4000f8e00ff */
[----:B------:R-:W-:Y:S01]  /*0320*/  IMAD.U32 R5, RZ, RZ, UR5 ;  /* 0x00000005ff057e24 */ /* 0x000fe2000f8e00ff */
[----:B--23--:R1:W-:Y:S06]  /*0330*/  STL.128 [R26], R16 ;  /* 0x000000101a007387 */ /* 0x00c3ec0000100c00 */
[----:B------:R-:W-:-:S07]  /*0340*/  LEPC R20, `(.L_x_4) ;  /* 0x000000001014794e */ /* 0x000fce0000000000 */
[----:B-1----:R-:W-:Y:S05]  /*0350*/  CALL.ABS.NOINC R8 ;  /* 0x0000000008007343 */ /* 0x002fea0003c00000 */
.L_x_4:
[----:B------:R-:W2:Y:S01]  /*0360*/  LDG.E R19, desc[UR36][R32.64+-0x10] ;  /* 0xfffff02420137981 */ /* 0x000ea2000c1e1900 */
[----:B------:R0:W1:Y:S01]  /*0370*/  LDC.64 R8, c[0x4][R27] ;  /* 0x010000001b087b82 */ /* 0x0000620000000a00 */
[----:B------:R-:W3:Y:S01]  /*0380*/  LDCU.64 UR4, c[0x4][0x10] ;  /* 0x01000200ff0477ac */ /* 0x000ee20008000a00 */
[----:B------:R-:W-:Y:S02]  /*0390*/  IMAD.MOV.U32 R6, RZ, RZ, R24 ;  /* 0x000000ffff067224 */ /* 0x000fe400078e0018 */
[----:B------:R-:W-:Y:S02]  /*03a0*/  IMAD.MOV.U32 R7, RZ, RZ, R2 ;  /* 0x000000ffff077224 */ /* 0x000fe400078e0002 */
[----:B---3--:R-:W-:Y:S01]  /*03b0*/  IMAD.U32 R4, RZ, RZ, UR4 ;  /* 0x00000004ff047e24 */ /* 0x008fe2000f8e00ff */
[----:B------:R-:W-:Y:S01]  /*03c0*/  MOV R5, UR5 ;  /* 0x0000000500057c02 */ /* 0x000fe20008000f00 */
[----:B-12---:R0:W-:Y:S06]  /*03d0*/  STL.128 [R26], R16 ;  /* 0x000000101a007387 */ /* 0x0061ec0000100c00 */
[----:B------:R-:W-:-:S07]  /*03e0*/  LEPC R20, `(.L_x_5) ;  /* 0x000000001014794e */ /* 0x000fce0000000000 */
[----:B0-----:R-:W-:Y:S05]  /*03f0*/  CALL.ABS.NOINC R8 ;  /* 0x0000000008007343 */ /* 0x001fea0003c00000 */
.L_x_5:
[----:B------:R-:W0:Y:S01]  /*0400*/  LDC.64 R34, c[0x0][0x388] ;  /* 0x0000e200ff227b82 */ /* 0x000e220000000a00 */
[----:B------:R-:W2:Y:S04]  /*0410*/  LDG.E R23, desc[UR36][R30.64+-0xc] ;  /* 0xfffff4241e177981 */ /* 0x000ea8000c1e1900 */
[----:B------:R-:W3:Y:S01]  /*0420*/  LDG.E R0, desc[UR36][R30.64+-0x10] ;  /* 0xfffff0241e007981 */ /* 0x000ee2000c1e1900 */
[----:B------:R-:W-:Y:S01]  /*0430*/  IADD3 R22, PT, PT, R18, 0x1, RZ ;  /* 0x0000000112167810 */ /* 0x000fe20007ffe0ff */
[----:B------:R-:W-:Y:S01]  /*0440*/  IMAD.MOV.U32 R20, RZ, RZ, R16 ;  /* 0x000000ffff147224 */ /* 0x000fe200078e0010 */
[----:B------:R-:W1:Y:S01]  /*0450*/  LDCU.64 UR4, c[0x4][0x8] ;  /* 0x01000100ff0477ac */ /* 0x000e620008000a00 */
[----:B0-----:R-:W-:-:S05]  /*0460*/  IMAD.WIDE R34, R28, 0x4, R34 ;  /* 0x000000041c227825 */ /* 0x001fca00078e0222 */
[----:B------:R-:W3:Y:S01]  /*0470*/  LDG.E R19, desc[UR36][R34.64] ;  /* 0x0000002422137981 */ /* 0x000ee2000c1e1900 */
[----:B------:R-:W-:Y:S01]  /*0480*/  IMAD.MOV.U32 R21, RZ, RZ, R17 ;  /* 0x000000ffff157224 */ /* 0x000fe200078e0011 */
[----:B------:R0:W4:Y:S01]  /*0490*/  LDC.64 R8, c[0x4][R27] ;  /* 0x010000001b087b82 */ /* 0x0001220000000a00 */
[----:B-1----:R-:W-:Y:S01]  /*04a0*/  MOV R4, UR4 ;  /* 0x0000000400047c02 */ /* 0x002fe20008000f00 */
[----:B------:R-:W-:Y:S01]  /*04b0*/  IMAD.U32 R5, RZ, RZ, UR5 ;  /* 0x00000005ff057e24 */ /* 0x000fe2000f8e00ff */
[----:B------:R-:W-:Y:S01]  /*04c0*/  MOV R7, R2 ;  /* 0x0000000200077202 */ /* 0x000fe20000000f00 */
[----:B------:R-:W-:Y:S01]  /*04d0*/  IMAD.MOV.U32 R6, RZ, RZ, R24 ;  /* 0x000000ffff067224 */ /* 0x000fe200078e0018 */
[----:B--2---:R0:W-:Y:S02]  /*04e0*/  STL.128 [R26], R20 ;  /* 0x000000141a007387 */ /* 0x0041e40000100c00 */
[----:B0--34-:R-:W-:-:S07]  /*04f0*/  IMAD R19, R0, R19, R29 ;  /* 0x0000001300137224 */ /* 0x019fce00078e021d */
[----:B------:R-:W-:-:S07]  /*0500*/  LEPC R20, `(.L_x_6) ;  /* 0x000000001014794e */ /* 0x000fce0000000000 */
[----:B------:R-:W-:Y:S05]  /*0510*/  CALL.ABS.NOINC R8 ;  /* 0x0000000008007343 */ /* 0x000fea0003c00000 */
.L_x_6:
[----:B------:R-:W2:Y:S01]  /*0520*/  LDG.E R23, desc[UR36][R32.64+-0xc] ;  /* 0xfffff42420177981 */ /* 0x000ea2000c1e1900 */
[----:B------:R-:W-:Y:S01]  /*0530*/  IMAD.MOV.U32 R20, RZ, RZ, R16 ;  /* 0x000000ffff147224 */ /* 0x000fe200078e0010 */
[----:B------:R0:W1:Y:S01]  /*0540*/  LDC.64 R8, c[0x4][R27] ;  /* 0x010000001b087b82 */ /* 0x0000620000000a00 */
[----:B------:R-:W-:Y:S01]  /*0550*/  IMAD.MOV.U32 R21, RZ, RZ, R17 ;  /* 0x000000ffff157224 */ /* 0x000fe200078e0011 */
[----:B------:R-:W3:Y:S01]  /*0560*/  LDCU.64 UR4, c[0x4][0x10] ;  /* 0x01000200ff0477ac */ /* 0x000ee20008000a00 */
[----:B------:R-:W-:Y:S01]  /*0570*/  IMAD.MOV.U32 R6, RZ, RZ, R24 ;  /* 0x000000ffff067224 */ /* 0x000fe200078e0018 */
[----:B------:R-:W-:Y:S02]  /*0580*/  MOV R7, R2 ;  /* 0x0000000200077202 */ /* 0x000fe40000000f00 */
[----:B---3--:R-:W-:Y:S01]  /*0590*/  MOV R4, UR4 ;  /* 0x0000000400047c02 */ /* 0x008fe20008000f00 */
[----:B------:R-:W-:Y:S01]  /*05a0*/  IMAD.U32 R5, RZ, RZ, UR5 ;  /* 0x00000005ff057e24 */ /* 0x000fe2000f8e00ff */
[----:B-12---:R0:W-:Y:S06]  /*05b0*/  STL.128 [R26], R20 ;  /* 0x000000141a007387 */ /* 0x0061ec0000100c00 */
[----:B0-----:R-:W-:-:S07]  /*05c0*/  LEPC R20, `(.L_x_7) ;  /* 0x000000001014794e */ /* 0x001fce0000000000 */
[----:B------:R-:W-:Y:S05]  /*05d0*/  CALL.ABS.NOINC R8 ;  /* 0x0000000008007343 */ /* 0x000fea0003c00000 */
.L_x_7:
[----:B------:R-:W0:Y:S01]  /*05e0*/  LDC R3, c[0x0][0x398] ;  /* 0x0000e600ff037b82 */ /* 0x000e220000000800 */
[----:B------:R-:W2:Y:S04]  /*05f0*/  LDG.E R23, desc[UR36][R30.64+-0x8] ;  /* 0xfffff8241e177981 */ /* 0x000ea8000c1e1900 */
[----:B------:R-:W3:Y:S01]  /*0600*/  LDG.E R0, desc[UR36][R30.64+-0xc] ;  /* 0xfffff4241e007981 */ /* 0x000ee2000c1e1900 */
[----:B------:R-:W-:Y:S01]  /*0610*/  VIADD R22, R18, 0x2 ;  /* 0x0000000212167836 */ /* 0x000fe20000000000 */
[----:B------:R-:W-:Y:S01]  /*0620*/  MOV R21, R17 ;  /* 0x0000001100157202 */ /* 0x000fe20000000f00 */
[----:B------:R-:W-:Y:S01]  /*0630*/  IMAD.MOV.U32 R20, RZ, RZ, R16 ;  /* 0x000000ffff147224 */ /* 0x000fe200078e0010 */
[----:B------:R-:W1:Y:S01]  /*0640*/  LDCU.64 UR4, c[0x4][0x8] ;  /* 0x01000100ff0477ac */ /* 0x000e620008000a00 */
[----:B0-----:R-:W-:-:S05]  /*0650*/  IMAD.WIDE.U32 R34, R3, 0x4, R34 ;  /* 0x0000000403227825 */ /* 0x001fca00078e0022 */
[----:B------:R-:W3:Y:S01]  /*0660*/  LDG.E R3, desc[UR36][R34.64] ;  /* 0x0000002422037981 */ /* 0x000ee2000c1e1900 */
[----:B------:R0:W4:Y:S01]  /*0670*/  LDC.64 R8, c[0x4][R27] ;  /* 0x010000001b087b82 */ /* 0x0001220000000a00 */
[----:B-1----:R-:W-:Y:S01]  /*0680*/  IMAD.U32 R4, RZ, RZ, UR4 ;  /* 0x00000004ff047e24 */ /* 0x002fe2000f8e00ff */
[----:B------:R-:W-:Y:S01]  /*0690*/  MOV R6, R24 ;  /* 0x0000001800067202 */ /* 0x000fe20000000f00 */
[----:B------:R-:W-:Y:S02]  /*06a0*/  IMAD.U32 R5, RZ, RZ, UR5 ;  /* 0x00000005ff057e24 */ /* 0x000fe4000f8e00ff */
[----:B------:R-:W-:Y:S01]  /*06b0*/  IMAD.MOV.U32 R7, RZ, RZ, R2 ;  /* 0x000000ffff077224 */ /* 0x000fe200078e0002 */
[----:B--2---:R0:W-:Y:S02]  /*06c0*/  STL.128 [R26], R20 ;  /* 0x000000141a007387 */ /* 0x0041e40000100c00 */
[----:B0--34-:R-:W-:-:S07]  /*06d0*/  IMAD R19, R0, R3, R19 ;  /* 0x0000000300137224 */ /* 0x019fce00078e0213 */
[----:B------:R-:W-:-:S07]  /*06e0*/  LEPC R20, `(.L_x_8) ;  /* 0x000000001014794e */ /* 0x000fce0000000000 */
[----:B------:R-:W-:Y:S05]  /*06f0*/  CALL.ABS.NOINC R8 ;  /* 0x0000000008007343 */ /* 0x000fea0003c00000 */
.L_x_8:
[----:B------:R-:W2:Y:S01]  /*0700*/  LDG.E R23, desc[UR36][R32.64+-0x8] ;  /* 0xfffff82420177981 */ /* 0x000ea2000c1e1900 */
[----:B------:R-:W-:Y:S01]  /*0710*/  IMAD.MOV.U32 R20, RZ, RZ, R16 ;  /* 0x000000ffff147224 */ /* 0x000fe200078e0010 */
[----:B------:R-:W-:Y:S01]  /*0720*/  MOV R21, R17 ;  /* 0x0000001100157202 */ /* 0x000fe20000000f00 */
[----:B------:R0:W1:Y:S01]  /*0730*/  LDC.64 R8, c[0x4][R27] ;  /* 0x010000001b087b82 */ /* 0x0000620000000a00 */
[----:B------:R-:W3:Y:S01]  /*0740*/  LDCU.64 UR4, c[0x4][0x10] ;  /* 0x01000200ff0477ac */ /* 0x000ee20008000a00 */
[----:B------:R-:W-:Y:S01]  /*0750*/  MOV R6, R24 ;  /* 0x0000001800067202 */ /* 0x000fe20000000f00 */
[----:B------:R-:W-:Y:S02]  /*0760*/  IMAD.MOV.U32 R7, RZ, RZ, R2 ;  /* 0x000000ffff077224 */ /* 0x000fe400078e0002 */
[----:B---3--:R-:W-:Y:S02]  /*0770*/  IMAD.U32 R4, RZ, RZ, UR4 ;  /* 0x00000004ff047e24 */ /* 0x008fe4000f8e00ff */
[----:B------:R-:W-:Y:S01]  /*0780*/  IMAD.U32 R5, RZ, RZ, UR5 ;  /* 0x00000005ff057e24 */ /* 0x000fe2000f8e00ff */
[----:B-12---:R0:W-:Y:S06]  /*0790*/  STL.128 [R26], R20 ;  /* 0x000000141a007387 */ /* 0x0061ec0000100c00 */
[----:B0-----:R-:W-:-:S07]  /*07a0*/  LEPC R20, `(.L_x_9) ;  /* 0x000000001014794e */ /* 0x001fce0000000000 */
[----:B------:R-:W-:Y:S05]  /*07b0*/  CALL.ABS.NOINC R8 ;  /* 0x0000000008007343 */ /* 0x000fea0003c00000 */
.L_x_9:
        /* <DEDUP_REMOVED lines=11> */
[----:B------:R-:W-:Y:S01]  /*0870*/  MOV R5, UR5 ;  /* 0x0000000500057c02 */ /* 0x000fe20008000f00 */
[----:B------:R-:W-:Y:S02]  /*0880*/  IMAD.MOV.U32 R6, RZ, RZ, R24 ;  /* 0x000000ffff067224 */ /* 0x000fe400078e0018 */
[----:B------:R-:W-:Y:S01]  /*0890*/  IMAD.MOV.U32 R7, RZ, RZ, R2 ;  /* 0x000000ffff077224 */ /* 0x000fe200078e0002 */
[----:B--2---:R0:W-:Y:S02]  /*08a0*/  STL.128 [R26], R20 ;  /* 0x000000141a007387 */ /* 0x0041e40000100c00 */
[----:B0--34-:R-:W-:-:S07]  /*08b0*/  IMAD R19, R0, R3, R19 ;  /* 0x0000000300137224 */ /* 0x019fce00078e0213 */
[----:B------:R-:W-:-:S07]  /*08c0*/  LEPC R20, `(.L_x_10) ;  /* 0x000000001014794e */ /* 0x000fce0000000000 */
[----:B------:R-:W-:Y:S05]  /*08d0*/  CALL.ABS.NOINC R8 ;  /* 0x0000000008007343 */ /* 0x000fea0003c00000 */
.L_x_10:
[----:B------:R-:W2:Y:S01]  /*08e0*/  LDG.E R23, desc[UR36][R32.64+-0x4] ;  /* 0xfffffc2420177981 */ /* 0x000ea2000c1e1900 */
[----:B------:R-:W-:Y:S01]  /*08f0*/  MOV R20, R16 ;  /* 0x0000001000147202 */ /* 0x000fe20000000f00 */
[----:B------:R-:W-:Y:S01]  /*0900*/  IMAD.MOV.U32 R21, RZ, RZ, R17 ;  /* 0x000000ffff157224 */ /* 0x000fe200078e0011 */
[----:B------:R0:W1:Y:S01]  /*0910*/  LDC.64 R8, c[0x4][R27] ;  /* 0x010000001b087b82 */ /* 0x0000620000000a00 */
[----:B------:R-:W3:Y:S01]  /*0920*/  LDCU.64 UR4, c[0x4][0x10] ;  /* 0x01000200ff0477ac */ /* 0x000ee20008000a00 */
[----:B------:R-:W-:Y:S02]  /*0930*/  IMAD.MOV.U32 R6, RZ, RZ, R24 ;  /* 0x000000ffff067224 */ /* 0x000fe400078e0018 */
[----:B------:R-:W-:Y:S02]  /*0940*/  IMAD.MOV.U32 R7, RZ, RZ, R2 ;  /* 0x000000ffff077224 */ /* 0x000fe400078e0002 */
[----:B---3--:R-:W-:Y:S01]  /*0950*/  IMAD.U32 R4, RZ, RZ, UR4 ;  /* 0x00000004ff047e24 */ /* 0x008fe2000f8e00ff */
[----:B------:R-:W-:Y:S01]  /*0960*/  MOV R5, UR5 ;  /* 0x0000000500057c02 */ /* 0x000fe20008000f00 */
[----:B-12---:R0:W-:Y:S06]  /*0970*/  STL.128 [R26], R20 ;  /* 0x000000141a007387 */ /* 0x0061ec0000100c00 */
[----:B0-----:R-:W-:-:S07]  /*0980*/  LEPC R20, `(.L_x_11) ;  /* 0x000000001014794e */ /* 0x001fce0000000000 */
[----:B------:R-:W-:Y:S05]  /*0990*/  CALL.ABS.NOINC R8 ;  /* 0x0000000008007343 */ /* 0x000fea0003c00000 */
.L_x_11:
[----:B------:R-:W0:Y:S01]  /*09a0*/  LDC R3, c[0x0][0x398] ;  /* 0x0000e600ff037b82 */ /* 0x000e220000000800 */
[----:B------:R-:W2:Y:S04]  /*09b0*/  LDG.E R23, desc[UR36][R30.64] ;  /* 0x000000241e177981 */ /* 0x000ea8000c1e1900 */
[----:B------:R-:W3:Y:S01]  /*09c0*/  LDG.E R0, desc[UR36][R30.64+-0x4] ;  /* 0xfffffc241e007981 */ /* 0x000ee2000c1e1900 */
[----:B------:R-:W-:Y:S01]  /*09d0*/  IADD3 R22, PT, PT, R18, 0x4, RZ ;  /* 0x0000000412167810 */ /* 0x000fe20007ffe0ff */
[----:B------:R-:W-:Y:S01]  /*09e0*/  IMAD.MOV.U32 R20, RZ, RZ, R16 ;  /* 0x000000ffff147224 */ /* 0x000fe200078e0010 */
[----:B------:R-:W-:Y:S01]  /*09f0*/  MOV R21, R17 ;  /* 0x0000001100157202 */ /* 0x000fe20000000f00 */
[----:B------:R-:W1:Y:S01]  /*0a00*/  LDCU.64 UR4, c[0x4][0x8] ;  /* 0x01000100ff0477ac */ /* 0x000e620008000a00 */
[----:B0-----:R-:W-:-:S05]  /*0a10*/  IMAD.WIDE.U32 R34, R3, 0x4, R34 ;  /* 0x0000000403227825 */ /* 0x001fca00078e0022 */
[----:B------:R-:W3:Y:S01]  /*0a20*/  LDG.E R3, desc[UR36][R34.64] ;  /* 0x0000002422037981 */ /* 0x000ee2000c1e1900 */
[----:B------:R0:W4:Y:S01]  /*0a30*/  LDC.64 R8, c[0x4][R27] ;  /* 0x010000001b087b82 */ /* 0x0001220000000a00 */
[----:B-1----:R-:W-:Y:S01]  /*0a40*/  IMAD.U32 R4, RZ, RZ, UR4 ;  /* 0x00000004ff047e24 */ /* 0x002fe2000f8e00ff */
[----:B------:R-:W-:Y:S01]  /*0a50*/  MOV R5, UR5 ;  /* 0x0000000500057c02 */ /* 0x000fe20008000f00 */
[----:B------:R-:W-:Y:S01]  /*0a60*/  IMAD.MOV.U32 R6, RZ, RZ, R24 ;  /* 0x000000ffff067224 */ /* 0x000fe200078e0018 */
[----:B------:R-:W-:Y:S01]  /*0a70*/  MOV R7, R2 ;  /* 0x0000000200077202 */ /* 0x000fe20000000f00 */
[----:B--2---:R0:W-:Y:S02]  /*0a80*/  STL.128 [R26], R20 ;  /* 0x000000141a007387 */ /* 0x0041e40000100c00 */
[----:B0--34-:R-:W-:-:S07]  /*0a90*/  IMAD R19, R0, R3, R19 ;  /* 0x0000000300137224 */ /* 0x019fce00078e0213 */
[----:B------:R-:W-:-:S07]  /*0aa0*/  LEPC R20, `(.L_x_12) ;  /* 0x000000001014794e */ /* 0x000fce0000000000 */
[----:B------:R-:W-:Y:S05]  /*0ab0*/  CALL.ABS.NOINC R8 ;  /* 0x0000000008007343 */ /* 0x000fea0003c00000 */
.L_x_12:
[----:B------:R-:W2:Y:S01]  /*0ac0*/  LDG.E R23, desc[UR36][R32.64] ;  /* 0x0000002420177981 */ /* 0x000ea2000c1e1900 */
[----:B------:R-:W-:Y:S01]  /*0ad0*/  IMAD.MOV.U32 R20, RZ, RZ, R16 ;  /* 0x000000ffff147224 */ /* 0x000fe200078e0010 */
[----:B------:R-:W-:Y:S01]  /*0ae0*/  MOV R21, R17 ;  /* 0x0000001100157202 */ /* 0x000fe20000000f00 */
[----:B------:R0:W1:Y:S01]  /*0af0*/  LDC.64 R8, c[0x4][R27] ;  /* 0x010000001b087b82 */ /* 0x0000620000000a00 */
[----:B------:R-:W3:Y:S01]  /*0b00*/  LDCU.64 UR4, c[0x4][0x10] ;  /* 0x01000200ff0477ac */ /* 0x000ee20008000a00 */
[----:B------:R-:W-:Y:S01]  /*0b10*/  IMAD.MOV.U32 R6, RZ, RZ, R24 ;  /* 0x000000ffff067224 */ /* 0x000fe200078e0018 */
[----:B------:R-:W-:Y:S01]  /*0b20*/  MOV R7, R2 ;  /* 0x0000000200077202 */ /* 0x000fe20000000f00 */
[----:B---3--:R-:W-:Y:S01]  /*0b30*/  IMAD.U32 R4, RZ, RZ, UR4 ;  /* 0x00000004ff047e24 */ /* 0x008fe2000f8e00ff */
[----:B------:R-:W-:Y:S01]  /*0b40*/  MOV R5, UR5 ;  /* 0x0000000500057c02 */ /* 0x000fe20008000f00 */
[----:B-12---:R0:W-:Y:S06]  /*0b50*/  STL.128 [R26], R20 ;  /* 0x000000141a007387 */ /* 0x0061ec0000100c00 */
[----:B0-----:R-:W-:-:S07]  /*0b60*/  LEPC R20, `(.L_x_13) ;  /* 0x000000001014794e */ /* 0x001fce0000000000 */
[----:B------:R-:W-:Y:S05]  /*0b70*/  CALL.ABS.NOINC R8 ;  /* 0x0000000008007343 */ /* 0x000fea0003c00000 */
.L_x_13:
        /* <DEDUP_REMOVED lines=18> */
.L_x_14:
[----:B------:R-:W2:Y:S01]  /*0ca0*/  LDG.E R23, desc[UR36][R32.64+0x4] ;  /* 0x0000042420177981 */ /* 0x000ea2000c1e1900 */
[----:B------:R-:W-:Y:S01]  /*0cb0*/  MOV R20, R16 ;  /* 0x0000001000147202 */ /* 0x000fe20000000f00 */
[----:B------:R-:W-:Y:S01]  /*0cc0*/  IMAD.MOV.U32 R21, RZ, RZ, R17 ;  /* 0x000000ffff157224 */ /* 0x000fe200078e0011 */
[----:B------:R0:W1:Y:S01]  /*0cd0*/  LDC.64 R8, c[0x4][R27] ;  /* 0x010000001b087b82 */ /* 0x0000620000000a00 */
[----:B------:R-:W3:Y:S01]  /*0ce0*/  LDCU.64 UR4, c[0x4][0x10] ;  /* 0x01000200ff0477ac */ /* 0x000ee20008000a00 */
[----:B------:R-:W-:Y:S01]  /*0cf0*/  MOV R6, R24 ;  /* 0x0000001800067202 */ /* 0x000fe20000000f00 */
[----:B------:R-:W-:Y:S01]  /*0d00*/  IMAD.MOV.U32 R7, RZ, RZ, R2 ;  /* 0x000000ffff077224 */ /* 0x000fe200078e0002 */
[----:B---3--:R-:W-:Y:S01]  /*0d10*/  MOV R4, UR4 ;  /* 0x0000000400047c02 */ /* 0x008fe20008000f00 */
[----:B------:R-:W-:Y:S01]  /*0d20*/  IMAD.U32 R5, RZ, RZ, UR5 ;  /* 0x00000005ff057e24 */ /* 0x000fe2000f8e00ff */
[----:B-12---:R0:W-:Y:S06]  /*0d30*/  STL.128 [R26], R20 ;  /* 0x000000141a007387 */ /* 0x0061ec0000100c00 */
[----:B0-----:R-:W-:-:S07]  /*0d40*/  LEPC R20, `(.L_x_15) ;  /* 0x000000001014794e */ /* 0x001fce0000000000 */
[----:B------:R-:W-:Y:S05]  /*0d50*/  CALL.ABS.NOINC R8 ;  /* 0x0000000008007343 */ /* 0x000fea0003c00000 */
.L_x_15:
        /* <DEDUP_REMOVED lines=18> */
.L_x_16:
        /* <DEDUP_REMOVED lines=12> */
.L_x_17:
        /* <DEDUP_REMOVED lines=18> */
.L_x_18:
        /* <DEDUP_REMOVED lines=12> */
.L_x_19:
[----:B------:R-:W-:Y:S01]  /*1120*/  MOV R3, UR38 ;  /* 0x0000002600037c02 */ /* 0x000fe20008000f00 */
[----:B------:R0:W2:Y:S04]  /*1130*/  LDG.E R0, desc[UR36][R30.64+0xc] ;  /* 0x00000c241e007981 */ /* 0x0000a8000c1e1900 */
[----:B------:R-:W-:-:S06]  /*1140*/  IMAD.WIDE.U32 R34, R3, 0x4, R34 ;  /* 0x0000000403227825 */ /* 0x000fcc00078e0022 */
[----:B------:R-:W2:Y:S01]  /*1150*/  LDG.E R34, desc[UR36][R34.64] ;  /* 0x0000002422227981 */ /* 0x000ea2000c1e1900 */
[----:B------:R-:W-:Y:S01]  /*1160*/  VIADD R18, R18, 0x8 ;  /* 0x0000000812127836 */ /* 0x000fe20000000000 */
[----:B------:R-:W-:-:S04]  /*1170*/  LOP3.LUT R5, R3, 0x7ffffff8, RZ, 0xc0, !PT ;  /* 0x7ffffff803057812 */ /* 0x000fc800078ec0ff */
[----:B------:R-:W-:Y:S02]  /*1180*/  ISETP.NE.AND P0, PT, R18, R5, PT ;  /* 0x000000051200720c */ /* 0x000fe40003f05270 */
[----:B0-----:R-:W-:Y:S02]  /*1190*/  IADD3 R30, P2, PT, R30, 0x20, RZ ;  /* 0x000000201e1e7810 */ /* 0x001fe40007f5e0ff */
[----:B------:R-:W-:Y:S02]  /*11a0*/  IADD3 R32, P1, PT, R32, 0x20, RZ ;  /* 0x0000002020207810 */ /* 0x000fe40007f3e0ff */
[----:B------:R-:W-:Y:S01]  /*11b0*/  LEA R28, R3, R28, 0x3 ;  /* 0x0000001c031c7211 */ /* 0x000fe200078e18ff */
[----:B------:R-:W-:Y:S01]  /*11c0*/  IMAD.X R31, RZ, RZ, R31, P2 ;  /* 0x000000ffff1f7224 */ /* 0x000fe200010e061f */
[----:B------:R-:W-:Y:S01]  /*11d0*/  IADD3.X R33, PT, PT, RZ, R33, RZ, P1, !PT ;  /* 0x00000021ff217210 */ /* 0x000fe20000ffe4ff */
[----:B--2---:R-:W-:-:S04]  /*11e0*/  IMAD R29, R0, R34, R19 ;  /* 0x00000022001d7224 */ /* 0x004fc800078e0213 */
[----:B------:R-:W-:Y:S05]  /*11f0*/  @P0 BRA `(.L_x_20) ;  /* 0xfffffff000240947 */ /* 0x000fea000383ffff */
[----:B------:R-:W-:Y:S05]  /*1200*/  BSYNC.RECONVERGENT B6 ;  /* 0x0000000000067941 */ /* 0x000fea0003800200 */
.L_x_3:
[----:B------:R-:W-:-:S07]  /*1210*/  IMAD.MOV.U32 R18, RZ, RZ, R5 ;  /* 0x000000ffff127224 */ /* 0x000fce00078e0005 */
.L_x_2:
[----:B------:R-:W-:-:S13]  /*1220*/  LOP3.LUT P0, R0, R3, 0x7, RZ, 0xc0, !PT ;  /* 0x0000000703007812 */ /* 0x000fda000780c0ff */
[----:B------:R-:W-:Y:S05]  /*1230*/  @!P0 BRA `(.L_x_1) ;  /* 0x0000001000488947 */ /* 0x000fea0003800000 */
[----:B------:R-:W-:Y:S01]  /*1240*/  ISETP.GE.U32.AND P0, PT, R0, 0x4, PT ;  /* 0x000000040000780c */ /* 0x000fe20003f06070 */
[----:B------:R-:W-:Y:S01]  /*1250*/  BSSY.RECONVERGENT B6, `(.L_x_21) ;  /* 0x000008e000067945 */ /* 0x000fe20003800200 */
[----:B------:R-:W-:-:S11]  /*1260*/  LOP3.LUT R26, R3, 0x3, RZ, 0xc0, !PT ;  /* 0x00000003031a7812 */ /* 0x000fd600078ec0ff */
[----:B------:R-:W-:Y:S05]  /*1270*/  @!P0 BRA `(.L_x_22) ;  /* 0x00000008002c8947 */ /* 0x000fea0003800000 */
[----:B------:R-:W0:Y:S01]  /*1280*/  LDC.64 R36, c[0x0][0x380] ;  /* 0x0000e000ff247b82 */ /* 0x000e220000000a00 */
[----:B------:R-:W-:Y:S01]  /*1290*/  IADD3 R22, PT, PT, R25, R18, RZ ;  /* 0x0000001219167210 */ /* 0x000fe20007ffe0ff */
[----:B------:R-:W1:Y:S04]  /*12a0*/  LDCU.64 UR4, c[0x4][0x8] ;  /* 0x01000100ff0477ac */ /* 0x000e680008000a00 */
[----:B0-----:R-:W-:-:S05]  /*12b0*/  IMAD.WIDE.U32 R36, R22, 0x4, R36 ;  /* 0x0000000416247825 */ /* 0x001fca00078e0024 */
[----:B------:R-:W2:Y:S01]  /*12c0*/  LDG.E R19, desc[UR36][R36.64] ;  /* 0x0000002424137981 */ /* 0x000ea2000c1e1900 */
[----:B------:R-:W-:Y:S01]  /*12d0*/  MOV R0, 0x0 ;  /* 0x0000000000007802 */ /* 0x000fe20000000f00 */
[----:B-1----:R-:W-:Y:S01]  /*12e0*/  IMAD.U32 R4, RZ, RZ, UR4 ;  /* 0x00000004ff047e24 */ /* 0x002fe2000f8e00ff */
[----:B------:R-:W-:Y:S01]  /*12f0*/  MOV R5, UR5 ;  /* 0x0000000500057c02 */ /* 0x000fe20008000f00 */
[----:B------:R-:W-:Y:S01]  /*1300*/  IMAD.MOV.U32 R6, RZ, RZ, R24 ;  /* 0x000000ffff067224 */ /* 0x000fe200078e0018 */
[----:B------:R0:W1:Y:S01]  /*1310*/  LDC.64 R8, c[0x4][R0] ;  /* 0x0100000000087b82 */ /* 0x0000620000000a00 */
[----:B------:R-:W-:Y:S01]  /*1320*/  MOV R7, R2 ;  /* 0x0000000200077202 */ /* 0x000fe20000000f00 */
[----:B-12---:R0:W-:Y:S06]  /*1330*/  STL.128 [R1], R16 ;  /* 0x0000001001007387 */ /* 0x0061ec0000100c00 */
[----:B------:R-:W-:-:S07]  /*1340*/  LEPC R20, `(.L_x_23) ;  /* 0x000000001014794e */ /* 0x000fce0000000000 */
[----:B0-----:R-:W-:Y:S05]  /*1350*/  CALL.ABS.NOINC R8 ;  /* 0x0000000008007343 */ /* 0x001fea0003c00000 */
.L_x_23:
[----:B------:R-:W0:Y:S01]  /*1360*/  LDC.64 R14, c[0x0][0x388] ;  /* 0x0000e200ff0e7b82 */ /* 0x000e220000000a00 */
[----:B------:R-:W-:Y:S01]  /*1370*/  IMAD.MOV.U32 R8, RZ, RZ, R16 ;  /* 0x000000ffff087224 */ /* 0x000fe200078e0010 */
[----:B------:R-:W-:Y:S01]  /*1380*/  MOV R9, R17 ;  /* 0x0000001100097202 */ /* 0x000fe20000000f00 */
[----:B------:R-:W-:Y:S01]  /*1390*/  IMAD.MOV.U32 R10, RZ, RZ, R18 ;  /* 0x000000ffff0a7224 */ /* 0x000fe200078e0012 */
[----:B------:R-:W-:Y:S01]  /*13a0*/  MOV R19, 0x0 ;  /* 0x0000000000137802 */ /* 0x000fe20000000f00 */
[----:B------:R-:W1:Y:S01]  /*13b0*/  LDCU.64 UR4, c[0x4][0x10] ;  /* 0x01000200ff0477ac */ /* 0x000e620008000a00 */
[----:B0-----:R-:W-:-:S05]  /*13c0*/  IMAD.WIDE.U32 R14, R22, 0x4, R14 ;  /* 0x00000004160e7825 */ /* 0x001fca00078e000e */
[----:B------:R-:W2:Y:S01]  /*13d0*/  LDG.E R11, desc[UR36][R14.64] ;  /* 0x000000240e0b7981 */ /* 0x000ea2000c1e1900 */
[----:B------:R0:W3:Y:S01]  /*13e0*/  LDC.64 R12, c[0x4][R19] ;  /* 0x01000000130c7b82 */ /* 0x0000e20000000a00 */
[----:B-1----:R-:W-:Y:S01]  /*13f0*/  MOV R4, UR4 ;  /* 0x0000000400047c02 */ /* 0x002fe20008000f00 */
[----:B------:R-:W-:Y:S01]  /*1400*/  IMAD.U32 R5, RZ, RZ, UR5 ;  /* 0x00000005ff057e24 */ /* 0x000fe2000f8e00ff */
[----:B------:R-:W-:Y:S01]  /*1410*/  MOV R6, R24 ;  /* 0x0000001800067202 */ /* 0x000fe20000000f00 */
[----:B------:R-:W-:Y:S01]  /*1420*/  IMAD.MOV.U32 R7, RZ, RZ, R2 ;  /* 0x000000ffff077224 */ /* 0x000fe200078e0002 */
[----:B--23--:R0:W-:Y:S06]  /*1430*/  STL.128 [R1], R8 ;  /* 0x0000000801007387 */ /* 0x00c1ec0000100c00 */
[----:B------:R-:W-:-:S07]  /*1440*/  LEPC R20, `(.L_x_24) ;  /* 0x000000001014794e */ /* 0x000fce0000000000 */
[----:B0-----:R-:W-:Y:S05]  /*1450*/  CALL.ABS.NOINC R12 ;  /* 0x000000000c007343 */ /* 0x001fea0003c00000 */
.L_x_24:
[----:B------:R-:W0:Y:S01]  /*1460*/  LDCU.64 UR6, c[0x0][0x380] ;  /* 0x00007000ff0677ac */ /* 0x000e220008000a00 */
[----:B------:R-:W-:Y:S01]  /*1470*/  IADD3 R32, P0, PT, R25, R18, RZ ;  /* 0x0000001219207210 */ /* 0x000fe20007f1e0ff */
[----:B------:R-:W1:Y:S01]  /*1480*/  LDC.64 R34, c[0x0][0x388] ;  /* 0x0000e200ff227b82 */ /* 0x000e620000000a00 */
[----:B------:R-:W2:Y:S01]  /*1490*/  LDG.E R36, desc[UR36][R36.64] ;  /* 0x0000002424247981 */ /* 0x000ea2000c1e1900 */
[----:B------:R-:W3:Y:S01]  /*14a0*/  LDCU UR4, c[0x0][0x398] ;  /* 0x00007300ff0477ac */ /* 0x000ee20008000800 */
[----:B------:R-:W-:Y:S01]  /*14b0*/  IADD3.X R3, PT, PT, RZ, RZ, RZ, P0, !PT ;  /* 0x000000ffff037210 */ /* 0x000fe200007fe4ff */
[----:B------:R-:W-:-:S03]  /*14c0*/  IMAD.SHL.U32 R28, R32, 0x4, RZ ;  /* 0x00000004201c7824 */ /* 0x000fc600078e00ff */
[----:B------:R-:W-:Y:S02]  /*14d0*/  SHF.L.U64.HI R32, R32, 0x2, R3 ;  /* 0x0000000220207819 */ /* 0x000fe40000010203 */
[----:B0-----:R-:W-:-:S04]  /*14e0*/  IADD3 R30, P0, PT, R28, UR6, RZ ;  /* 0x000000061c1e7c10 */ /* 0x001fc8000ff1e0ff */
[----:B------:R-:W-:-:S05]  /*14f0*/  IADD3.X R31, PT, PT, R32, UR7, RZ, P0, !PT ;  /* 0x00000007201f7c10 */ /* 0x000fca00087fe4ff */
[----:B------:R-:W4:Y:S01]  /*1500*/  LDG.E R23, desc[UR36][R30.64+0x4] ;  /* 0x000004241e177981 */ /* 0x000f22000c1e1900 */
[C---:B---3--:R-:W-:Y:S01]  /*1510*/  IMAD R3, R18.reuse, UR4, R17 ;  /* 0x0000000412037c24 */ /* 0x048fe2000f8e0211 */
[----:B------:R-:W-:Y:S01]  /*1520*/  IADD3 R22, PT, PT, R18, 0x1, RZ ;  /* 0x0000000112167810 */ /* 0x000fe20007ffe0ff */
[----:B------:R-:W-:Y:S01]  /*1530*/  IMAD.MOV.U32 R20, RZ, RZ, R16 ;  /* 0x000000ffff147224 */ /* 0x000fe200078e0010 */
[----:B------:R-:W-:Y:S01]  /*1540*/  MOV R21, R17 ;  /* 0x0000001100157202 */ /* 0x000fe20000000f00 */
[----:B-1----:R-:W-:Y:S01]  /*1550*/  IMAD.WIDE R34, R3, 0x4, R34 ;  /* 0x0000000403227825 */ /* 0x002fe200078e0222 */
[----:B------:R0:W1:Y:S01]  /*1560*/  LDC.64 R8, c[0x4][R19] ;  /* 0x0100000013087b82 */ /* 0x0000620000000a00 */
[----:B------:R-:W3:Y:S03]  /*1570*/  LDCU.64 UR4, c[0x4][0x8] ;  /* 0x01000100ff0477ac */ /* 0x000ee60008000a00 */
[----:B------:R-:W2:Y:S01]  /*1580*/  LDG.E R27, desc[UR36][R34.64] ;  /* 0x00000024221b7981 */ /* 0x000ea2000c1e1900 */
[----:B------:R-:W-:Y:S01]  /*1590*/  IMAD.MOV.U32 R6, RZ, RZ, R24 ;  /* 0x000000ffff067224 */ /* 0x000fe200078e0018 */
[----:B------:R-:W-:Y:S01]  /*15a0*/  MOV R7, R2 ;  /* 0x0000000200077202 */ /* 0x000fe20000000f00 */
[----:B---3--:R-:W-:Y:S01]  /*15b0*/  IMAD.U32 R4, RZ, RZ, UR4 ;  /* 0x00000004ff047e24 */ /* 0x008fe2000f8e00ff */
[----:B------:R-:W-:Y:S01]  /*15c0*/  MOV R5, UR5 ;  /* 0x0000000500057c02 */ /* 0x000fe20008000f00 */
[----:B----4-:R0:W-:Y:S02]  /*15d0*/  STL.128 [R1], R20 ;  /* 0x0000001401007387 */ /* 0x0101e40000100c00 */
[----:B012---:R-:W-:-:S07]  /*15e0*/  IMAD R27, R36, R27, R29 ;  /* 0x0000001b241b7224 */ /* 0x007fce00078e021d */
[----:B------:R-:W-:-:S07]  /*15f0*/  LEPC R20, `(.L_x_25) ;  /* 0x000000001014794e */ /* 0x000fce0000000000 */
[----:B------:R-:W-:Y:S05]  /*1600*/  CALL.ABS.NOINC R8 ;  /* 0x0000000008007343 */ /* 0x000fea0003c00000 */
.L_x_25:
[----:B------:R-:W0:Y:S02]  /*1610*/  LDCU.64 UR4, c[0x0][0x388] ;  /* 0x00007100ff0477ac */ /* 0x000e240008000a00 */
[----:B0-----:R-:W-:-:S04]  /*1620*/  IADD3 R28, P0, PT, R28, UR4, RZ ;  /* 0x000000041c1c7c10 */ /* 0x001fc8000ff1e0ff */
[----:B------:R-:W-:Y:S01]  /*1630*/  IADD3.X R29, PT, PT, R32, UR5, RZ, P0, !PT ;  /* 0x00000005201d7c10 */ /* 0x000fe200087fe4ff */
[----:B------:R-:W-:Y:S01]  /*1640*/  IMAD.MOV.U32 R20, RZ, RZ, R16 ;  /* 0x000000ffff147224 */ /* 0x000fe200078e0010 */
[----:B------:R-:W-:Y:S01]  /*1650*/  MOV R21, R17 ;  /* 0x0000001100157202 */ /* 0x000fe20000000f00 */
[----:B------:R0:W1:Y:S01]  /*1660*/  LDC.64 R8, c[0x4][R19] ;  /* 0x0100000013087b82 */ /* 0x0000620000000a00 */
[----:B------:R-:W2:Y:S01]  /*1670*/  LDCU.64 UR4, c[0x4][0x10] ;  /* 0x01000200ff0477ac */ /* 0x000ea20008000a00 */
[----:B------:R-:W3:Y:S01]  /*1680*/  LDG.E R23, desc[UR36][R28.64+0x4] ;  /* 0x000004241c177981 */ /* 0x000ee2000c1e1900 */
[----:B------:R-:W-:Y:S01]  /*1690*/  IMAD.MOV.U32 R6, RZ, RZ, R24 ;  /* 0x000000ffff067224 */ /* 0x000fe200078e0018 */
[----:B------:R-:W-:Y:S01]  /*16a0*/  MOV R7, R2 ;  /* 0x0000000200077202 */ /* 0x000fe20000000f00 */
[----:B--2---:R-:W-:Y:S01]  /*16b0*/  IMAD.U32 R4, RZ, RZ, UR4 ;  /* 0x00000004ff047e24 */ /* 0x004fe2000f8e00ff */
[----:B------:R-:W-:Y:S01]  /*16c0*/  MOV R5, UR5 ;  /* 0x0000000500057c02 */ /* 0x000fe20008000f00 */
[----:B-1-3--:R0:W-:Y:S06]  /*16d0*/  STL.128 [R1], R20 ;  /* 0x0000001401007387 */ /* 0x00a1ec0000100c00 */
[----:B0-----:R-:W-:-:S07]  /*16e0*/  LEPC R20, `(.L_x_26) ;  /* 0x000000001014794e */ /* 0x001fce0000000000 */
[----:B------:R-:W-:Y:S05]  /*16f0*/  CALL.ABS.NOINC R8 ;  /* 0x0000000008007343 */ /* 0x000fea0003c00000 */
.L_x_26:
        /* <DEDUP_REMOVED lines=18> */
.L_x_27:
        /* <DEDUP_REMOVED lines=12> */
.L_x_28:
        /* <DEDUP_REMOVED lines=18> */
.L_x_29:
        /* <DEDUP_REMOVED lines=12> */
.L_x_30:
[----:B------:R-:W0:Y:S01]  /*1ac0*/  LDCU UR4, c[0x0][0x398] ;  /* 0x00007300ff0477ac */ /* 0x000e220008000800 */
[----:B------:R-:W2:Y:S01]  /*1ad0*/  LDG.E R30, desc[UR36][R30.64+0xc] ;  /* 0x00000c241e1e7981 */ /* 0x000ea2000c1e1900 */
[----:B0-----:R-:W-:-:S04]  /*1ae0*/  IMAD.U32 R3, RZ, RZ, UR4 ;  /* 0x00000004ff037e24 */ /* 0x001fc8000f8e00ff */
[----:B------:R-:W-:-:S06]  /*1af0*/  IMAD.WIDE.U32 R34, R3, 0x4, R34 ;  /* 0x0000000403227825 */ /* 0x000fcc00078e0022 */
[----:B------:R-:W2:Y:S01]  /*1b00*/  LDG.E R34, desc[UR36][R34.64] ;  /* 0x0000002422227981 */ /* 0x000ea2000c1e1900 */
[----:B------:R-:W-:Y:S01]  /*1b10*/  IADD3 R18, PT, PT, R18, 0x4, RZ ;  /* 0x0000000412127810 */ /* 0x000fe20007ffe0ff */
[----:B--2---:R-:W-:-:S07]  /*1b20*/  IMAD R29, R30, R34, R27 ;  /* 0x000000221e1d7224 */ /* 0x004fce00078e021b */
.L_x_22:
[----:B------:R-:W-:Y:S05]  /*1b30*/  BSYNC.RECONVERGENT B6 ;  /* 0x0000000000067941 */ /* 0x000fea0003800200 */
.L_x_21:
[----:B------:R-:W-:-:S13]  /*1b40*/  ISETP.NE.AND P0, PT, R26, RZ, PT ;  /* 0x000000ff1a00720c */ /* 0x000fda0003f05270 */
[----:B------:R-:W-:Y:S05]  /*1b50*/  @!P0 BRA `(.L_x_1) ;  /* 0x0000000800008947 */ /* 0x000fea0003800000 */
[----:B------:R-:W-:Y:S01]  /*1b60*/  ISETP.NE.AND P0, PT, R26, 0x1, PT ;  /* 0x000000011a00780c */ /* 0x000fe20003f05270 */
[----:B------:R-:W-:-:S12]  /*1b70*/  BSSY.RECONVERGENT B6, `(.L_x_31) ;  /* 0x0000053000067945 */ /* 0x000fd80003800200 */
[----:B------:R-:W-:Y:S05]  /*1b80*/  @!P0 BRA `(.L_x_32) ;  /* 0x0000000400448947 */ /* 0x000fea0003800000 */
[----:B------:R-:W0:Y:S01]  /*1b90*/  LDC.64 R34, c[0x0][0x380] ;  /* 0x0000e000ff227b82 */ /* 0x000e220000000a00 */
[----:B------:R-:W-:Y:S01]  /*1ba0*/  IMAD.IADD R22, R25, 0x1, R18 ;  /* 0x0000000119167824 */ /* 0x000fe200078e0212 */
[----:B------:R-:W-:Y:S01]  /*1bb0*/  MOV R12, R16 ;  /* 0x00000010000c7202 */ /* 0x000fe20000000f00 */
[----:B------:R-:W-:Y:S01]  /*1bc0*/  IMAD.MOV.U32 R13, RZ, RZ, R17 ;  /* 0x000000ffff0d7224 */ /* 0x000fe200078e0011 */
[----:B------:R-:W-:Y:S01]  /*1bd0*/  MOV R14, R18 ;  /* 0x00000012000e7202 */ /* 0x000fe20000000f00 */
[----:B------:R-:W1:Y:S01]  /*1be0*/  LDCU.64 UR4, c[0x4][0x8] ;  /* 0x01000100ff0477ac */ /* 0x000e620008000a00 */
        /* <DEDUP_REMOVED lines=11> */
.L_x_33:
[----:B------:R-:W0:Y:S01]  /*1ca0*/  LDC.64 R8, c[0x0][0x388] ;  /* 0x0000e200ff087b82 */ /* 0x000e220000000a00 */
[----:B------:R-:W-:Y:S01]  /*1cb0*/  IMAD.MOV.U32 R12, RZ, RZ, R16 ;  /* 0x000000ffff0c7224 */ /* 0x000fe200078e0010 */
[----:B------:R-:W-:Y:S01]  /*1cc0*/  MOV R13, R17 ;  /* 0x00000011000d7202 */ /* 0x000fe20000000f00 */
[----:B------:R-:W-:Y:S01]  /*1cd0*/  IMAD.MOV.U32 R14, RZ, RZ, R18 ;  /* 0x000000ffff0e7224 */ /* 0x000fe200078e0012 */
        /* <DEDUP_REMOVED lines=11> */
.L_x_34:
        /* <DEDUP_REMOVED lines=27> */
.L_x_35:
        /* <DEDUP_REMOVED lines=15> */
.L_x_36:
[----:B------:R-:W0:Y:S01]  /*2030*/  LDCU UR4, c[0x0][0x398] ;  /* 0x00007300ff0477ac */ /* 0x000e220008000800 */
[----:B------:R-:W2:Y:S01]  /*2040*/  LDG.E R30, desc[UR36][R30.64+0x4] ;  /* 0x000004241e1e7981 */ /* 0x000ea2000c1e1900 */
[----:B0-----:R-:W-:-:S04]  /*2050*/  IMAD.U32 R3, RZ, RZ, UR4 ;  /* 0x00000004ff037e24 */ /* 0x001fc8000f8e00ff */
[----:B------:R-:W-:-:S06]  /*2060*/  IMAD.WIDE.U32 R26, R3, 0x4, R26 ;  /* 0x00000004031a7825 */ /* 0x000fcc00078e001a */
[----:B------:R-:W2:Y:S01]  /*2070*/  LDG.E R26, desc[UR36][R26.64] ;  /* 0x000000241a1a7981 */ /* 0x000ea2000c1e1900 */
[----:B------:R-:W-:Y:S01]  /*2080*/  IADD3 R18, PT, PT, R18, 0x2, RZ ;  /* 0x0000000212127810 */ /* 0x000fe20007ffe0ff */
[----:B--2---:R-:W-:-:S07]  /*2090*/  IMAD R29, R30, R26, R29 ;  /* 0x0000001a1e1d7224 */ /* 0x004fce00078e021d */
.L_x_32:
[----:B------:R-:W-:Y:S05]  /*20a0*/  BSYNC.RECONVERGENT B6 ;  /* 0x0000000000067941 */ /* 0x000fea0003800200 */
.L_x_31:
[----:B------:R-:W-:-:S04]  /*20b0*/  LOP3.LUT R0, R3, 0x1, RZ, 0xc0, !PT ;  /* 0x0000000103007812 */ /* 0x000fc800078ec0ff */
[----:B------:R-:W-:-:S13]  /*20c0*/  ISETP.NE.U32.AND P0, PT, R0, 0x1, PT ;  /* 0x000000010000780c */ /* 0x000fda0003f05070 */
[----:B------:R-:W-:Y:S05]  /*20d0*/  @P0 BRA `(.L_x_1) ;  /* 0x0000000000a00947 */ /* 0x000fea0003800000 */
        /* <DEDUP_REMOVED lines=17> */
.L_x_37:
        /* <DEDUP_REMOVED lines=15> */
.L_x_38:
[----:B------:R-:W0:Y:S01]  /*22e0*/  LDCU UR4, c[0x0][0x398] ;  /* 0x00007300ff0477ac */ /* 0x000e220008000800 */
[----:B------:R-:W1:Y:S01]  /*22f0*/  LDC.64 R4, c[0x0][0x388] ;  /* 0x0000e200ff047b82 */ /* 0x000e620000000a00 */
[----:B------:R-:W2:Y:S01]  /*2300*/  LDG.E R22, desc[UR36][R22.64] ;  /* 0x0000002416167981 */ /* 0x000ea2000c1e1900 */
[----:B0-----:R-:W-:-:S05]  /*2310*/  MOV R3, UR4 ;  /* 0x0000000400037c02 */ /* 0x001fca0008000f00 */
[----:B------:R-:W-:-:S04]  /*2320*/  IMAD R7, R18, R3, R17 ;  /* 0x0000000312077224 */ /* 0x000fc800078e0211 */
[----:B-1----:R-:W-:-:S06]  /*2330*/  IMAD.WIDE R4, R7, 0x4, R4 ;  /* 0x0000000407047825 */ /* 0x002fcc00078e0204 */
[----:B------:R-:W2:Y:S02]  /*2340*/  LDG.E R4, desc[UR36][R4.64] ;  /* 0x0000002404047981 */ /* 0x000ea4000c1e1900 */
[----:B--2---:R-:W-:-:S07]  /*2350*/  IMAD R29, R22, R4, R29 ;  /* 0x00000004161d7224 */ /* 0x004fce00078e021d */
.L_x_1:
[----:B------:R-:W-:Y:S05]  /*2360*/  BSYNC.RECONVERGENT B7 ;  /* 0x0000000000077941 */ /* 0x000fea0003800200 */
.L_x_0:
[----:B------:R-:W0:Y:S01]  /*2370*/  LDC.64 R4, c[0x0][0x390] ;  /* 0x0000e400ff047b82 */ /* 0x000e220000000a00 */
[----:B------:R-:W-:-:S04]  /*2380*/  IMAD R3, R16, R3, R17 ;  /* 0x0000000310037224 */ /* 0x000fc800078e0211 */
[----:B0-----:R-:W-:-:S05]  /*2390*/  IMAD.WIDE R2, R3, 0x4, R4 ;  /* 0x0000000403027825 */ /* 0x001fca00078e0204 */
[----:B------:R-:W-:Y:S01]  /*23a0*/  STG.E desc[UR36][R2.64], R29 ;  /* 0x0000001d02007986 */ /* 0x000fe2000c101924 */
[----:B------:R-:W-:Y:S05]  /*23b0*/  EXIT ;  /* 0x000000000000794d */ /* 0x000fea0003800000 */
.L_x_39:
[----:B------:R-:W-:-:S00]  /*23c0*/  BRA `(.L_x_39) ;  /* 0xfffffffc00fc7947 */ /* 0x000fc0000383ffff */
[----:B------:R-:W-:-:S00]  /*23d0*/  NOP ;  /* 0x0000000000007918 */ /* 0x000fc00000000000 */
        /* <DEDUP_REMOVED lines=10> */
.L_x_40:


//--------------------- .nv.global.init           --------------------------
	.section	.nv.global.init,"aw",@progbits
.nv.global.init:
	.type		$str,@object
	.size		$str,($str$1 - $str)
$str:
        /*0000*/ 	.byte	0x41, 0x3a, 0x20, 0x72, 0x6f, 0x77, 0x3d, 0x25, 0x64, 0x2c, 0x63, 0x6f, 0x6c, 0x3d, 0x25, 0x64
        /*0010*/ 	.byte	0x2c, 0x69, 0x3d, 0x25, 0x64, 0x2c, 0x20, 0x76, 0x61, 0x6c, 0x75, 0x65, 0x3d, 0x25, 0x64, 0x0a
        /*0020*/ 	.byte	0x00
	.type		$str$1,@object
	.size		$str$1,(.L_1 - $str$1)
$str$1:
        /*0021*/ 	.byte	0x42, 0x3a, 0x20, 0x72, 0x6f, 0x77, 0x3d, 0x25, 0x64, 0x2c, 0x63, 0x6f, 0x6c, 0x3d, 0x25, 0x64
        /*0031*/ 	.byte	0x2c, 0x69, 0x3d, 0x25, 0x64, 0x2c, 0x20, 0x76, 0x61, 0x6c, 0x75, 0x65, 0x3d, 0x25, 0x64, 0x0a
        /*0041*/ 	.byte	0x00
.L_1:


//--------------------- .nv.shared.reserved.0     --------------------------
	.section	.nv.shared.reserved.0,"aw",@nobits
	.weak		__nv_reservedSMEM_offset_0_alias
	.size		__nv_reservedSMEM_offset_0_alias, 0, 64
	.other		__nv_reservedSMEM_offset_0_alias,@"STO_CUDA_RESERVED_SHARED STV_DEFAULT"
__nv_reservedSMEM_offset_0_alias:
	.zero		0
	.zero		64


//--------------------- .nv.constant0._Z14multiplyKernelPiS_S_i --------------------------
	.section	.nv.constant0._Z14multiplyKernelPiS_S_i,"a",@progbits
	.sectionflags	@""
	.align	4
.nv.constant0._Z14multiplyKernelPiS_S_i:
	.zero		924


//--------------------- SYMBOLS --------------------------

	.type		.nv.reservedSmem.offset0,@object
	.size		.nv.reservedSmem.offset0,0x4
	.type		vprintf,@function
